def attn_fwd(
    Q,
    K,
    V,
    Out,
    Lse,
    sm_scale,
    stride_qz,
    stride_qh,
    stride_qm,
    stride_qk,
    stride_kz,
    stride_kh,
    stride_kn,
    stride_kk,
    stride_vz,
    stride_vh,
    stride_vn,
    stride_vk,
    stride_oz,
    stride_oh,
    stride_om,
    stride_ok,
    seqlen_q,
    seqlen_k,
    BLOCK_M: tl.constexpr,
    BLOCK_N: tl.constexpr,
    HEAD_DIM: tl.constexpr,
    CAUSAL: tl.constexpr,
):
    start_m = tl.program_id(0)
    off_hz = tl.program_id(1)
    q_off = off_hz * stride_qh
    k_off = off_hz * stride_kh
    v_off = off_hz * stride_vh
    offs_m = start_m * BLOCK_M + tl.arange(0, BLOCK_M)
    offs_d = tl.arange(0, HEAD_DIM)
    offs_n = tl.arange(0, BLOCK_N)
    q_ptrs = Q + q_off + offs_m[:, None] * stride_qm + offs_d[None, :] * stride_qk
    k_ptrs = K + k_off + offs_d[:, None] * stride_kk + offs_n[None, :] * stride_kn
    v_ptrs = V + v_off + offs_n[:, None] * stride_vn + offs_d[None, :] * stride_vk
    m_i = tl.full([BLOCK_M], float("-inf"), dtype=tl.float32)
    l_i = tl.zeros([BLOCK_M], dtype=tl.float32) + 1.0
    acc = tl.zeros([BLOCK_M, HEAD_DIM], dtype=tl.float32)
    q = tl.load(q_ptrs)
    acc, l_i, m_i = _attn_fwd_inner(
        acc,
        l_i,
        m_i,
        q,
        k_ptrs,
        v_ptrs,
        sm_scale,
        stride_kn,
        stride_vn,
        start_m,
        seqlen_k,
        BLOCK_M,
        BLOCK_N,
        HEAD_DIM,
        CAUSAL,
    )
    acc = acc / l_i[:, None]
    lse = m_i + tl.math.log2(l_i) / 1.4426950408889634
    o_ptrs = (
        Out
        + off_hz * stride_oh
        + offs_m[:, None] * stride_om
        + offs_d[None, :] * stride_ok
    )
    tl.store(o_ptrs, acc.to(Out.dtype.element_ty))
    tl.store(Lse + off_hz * seqlen_q + offs_m, lse)

# config = {"BLOCK_M": 32, "BLOCK_N": 128, "HEAD_DIM": 64, "arch": "sm_100", "causal": true, "dtype": "bf16", "num_stages": 2, "num_warps": 8}
# arch = sm_100


// ===== COMPILED SASS (sm_100a) =====

	.target	sm_100a

	.elftype	@"ET_EXEC"


//--------------------- .note.nv.tkinfo           --------------------------
	.section	.note.nv.tkinfo,"",@"SHT_NOTE"
	.sectionflags	@"SHF_NOTE_NV_TKINFO"
	.tkinfo
        /*0018*/ 	.word	0x00000081
        /*0030*/ 	.string	""
        /*0030*/ 	.string	"ptxas-blackwell"
        /*0030*/ 	.string	"Cuda compilation tools, release 12.9, V12.9.86"
        /*0030*/ 	.string	"Build cuda_12.9.r12.9/compiler.36037853_0"
        /*0030*/ 	.string	"-v  -suppress-debug-info  -lineinfo  -arch sm_100a "



//--------------------- .note.nv.cuver            --------------------------
	.section	.note.nv.cuver,"",@"SHT_NOTE"
	.sectionflags	@"SHF_NOTE_NV_CUVER"
        /*0018*/ 	.short	0x0001
        /*001a*/ 	.short	0x0064
        /*001c*/ 	.short	0x0001
        /*001e*/ 	.short	0x0000
        /*0020*/ 	.short	0x0001
        /*0022*/ 	.short	0x0000


//--------------------- .nv.info                  --------------------------
	.section	.nv.info,"",@"SHT_CUDA_INFO"
	.align	4


	//----- nvinfo : EIATTR_REGCOUNT
	.align		4
        /*0000*/ 	.byte	0x04, 0x2f
        /*0002*/ 	.short	(.L_2 - .L_1)
	.align		4
.L_1:
        /*0004*/ 	.word	index@(attn_fwd)
        /*0008*/ 	.word	0x000000f4


	//----- nvinfo : EIATTR_FRAME_SIZE
	.align		4
.L_2:
        /*000c*/ 	.byte	0x04, 0x11
        /*000e*/ 	.short	(.L_4 - .L_3)
	.align		4
.L_3:
        /*0010*/ 	.word	index@(attn_fwd)
        /*0014*/ 	.word	0x00000000


	//----- nvinfo : EIATTR_MIN_STACK_SIZE
	.align		4
.L_4:
        /*0018*/ 	.byte	0x04, 0x12
        /*001a*/ 	.short	(.L_6 - .L_5)
	.align		4
.L_5:
        /*001c*/ 	.word	index@(attn_fwd)
        /*0020*/ 	.word	0x00000000
.L_6:


//--------------------- .nv.info.attn_fwd         --------------------------
	.section	.nv.info.attn_fwd,"",@"SHT_CUDA_INFO"
	.sectionflags	@""
	.align	4


	//----- nvinfo : EIATTR_CUDA_API_VERSION
	.align		4
        /*0000*/ 	.byte	0x04, 0x37
        /*0002*/ 	.short	(.L_8 - .L_7)
.L_7:
        /*0004*/ 	.word	0x00000081


	//----- nvinfo : EIATTR_KPARAM_INFO
	.align		4
.L_8:
        /*0008*/ 	.byte	0x04, 0x17
        /*000a*/ 	.short	(.L_10 - .L_9)
.L_9:
        /*000c*/ 	.word	0x00000000
        /*0010*/ 	.short	0x0019
        /*0012*/ 	.short	0x0080
        /*0014*/ 	.byte	0x00, 0xf4, 0x21, 0x00


	//----- nvinfo : EIATTR_KPARAM_INFO
	.align		4
.L_10:
        /*0018*/ 	.byte	0x04, 0x17
        /*001a*/ 	.short	(.L_12 - .L_11)
.L_11:
        /*001c*/ 	.word	0x00000000
        /*0020*/ 	.short	0x0018
        /*0022*/ 	.short	0x0078
        /*0024*/ 	.byte	0x00, 0xf4, 0x21, 0x00


	//----- nvinfo : EIATTR_KPARAM_INFO
	.align		4
.L_12:
        /*0028*/ 	.byte	0x04, 0x17
        /*002a*/ 	.short	(.L_14 - .L_13)
.L_13:
        /*002c*/ 	.word	0x00000000
        /*0030*/ 	.short	0x0017
        /*0032*/ 	.short	0x0070
        /*0034*/ 	.byte	0x00, 0xf0, 0x11, 0x00


	//----- nvinfo : EIATTR_KPARAM_INFO
	.align		4
.L_14:
        /*0038*/ 	.byte	0x04, 0x17
        /*003a*/ 	.short	(.L_16 - .L_15)
.L_15:
        /*003c*/ 	.word	0x00000000
        /*0040*/ 	.short	0x0016
        /*0042*/ 	.short	0x006c
        /*0044*/ 	.byte	0x00, 0xf0, 0x11, 0x00


	//----- nvinfo : EIATTR_KPARAM_INFO
	.align		4
.L_16:
        /*0048*/ 	.byte	0x04, 0x17
        /*004a*/ 	.short	(.L_18 - .L_17)
.L_17:
        /*004c*/ 	.word	0x00000000
        /*0050*/ 	.short	0x0015
        /*0052*/ 	.short	0x0068
        /*0054*/ 	.byte	0x00, 0xf0, 0x11, 0x00


	//----- nvinfo : EIATTR_KPARAM_INFO
	.align		4
.L_18:
        /*0058*/ 	.byte	0x04, 0x17
        /*005a*/ 	.short	(.L_20 - .L_19)
.L_19:
        /*005c*/ 	.word	0x00000000
        /*0060*/ 	.short	0x0014
        /*0062*/ 	.short	0x0064
        /*0064*/ 	.byte	0x00, 0xf0, 0x11, 0x00


	//----- nvinfo : EIATTR_KPARAM_INFO
	.align		4
.L_20:
        /*0068*/ 	.byte	0x04, 0x17
        /*006a*/ 	.short	(.L_22 - .L_21)
.L_21:
        /*006c*/ 	.word	0x00000000
        /*0070*/ 	.short	0x0013
        /*0072*/ 	.short	0x0060
        /*0074*/ 	.byte	0x00, 0xf0, 0x11, 0x00


	//----- nvinfo : EIATTR_KPARAM_INFO
	.align		4
.L_22:
        /*0078*/ 	.byte	0x04, 0x17
        /*007a*/ 	.short	(.L_24 - .L_23)
.L_23:
        /*007c*/ 	.word	0x00000000
        /*0080*/ 	.short	0x0012
        /*0082*/ 	.short	0x005c
        /*0084*/ 	.byte	0x00, 0xf0, 0x11, 0x00


	//----- nvinfo : EIATTR_KPARAM_INFO
	.align		4
.L_24:
        /*0088*/ 	.byte	0x04, 0x17
        /*008a*/ 	.short	(.L_26 - .L_25)
.L_25:
        /*008c*/ 	.word	0x00000000
        /*0090*/ 	.short	0x0011
        /*0092*/ 	.short	0x0058
        /*0094*/ 	.byte	0x00, 0xf0, 0x11, 0x00


	//----- nvinfo : EIATTR_KPARAM_INFO
	.align		4
.L_26:
        /*0098*/ 	.byte	0x04, 0x17
        /*009a*/ 	.short	(.L_28 - .L_27)
.L_27:
        /*009c*/ 	.word	0x00000000
        /*00a0*/ 	.short	0x0010
        /*00a2*/ 	.short	0x0054
        /*00a4*/ 	.byte	0x00, 0xf0, 0x11, 0x00


	//----- nvinfo : EIATTR_KPARAM_INFO
	.align		4
.L_28:
        /*00a8*/ 	.byte	0x04, 0x17
        /*00aa*/ 	.short	(.L_30 - .L_29)
.L_29:
        /*00ac*/ 	.word	0x00000000
        /*00b0*/ 	.short	0x000f
        /*00b2*/ 	.short	0x0050
        /*00b4*/ 	.byte	0x00, 0xf0, 0x11, 0x00


	//----- nvinfo : EIATTR_KPARAM_INFO
	.align		4
.L_30:
        /*00b8*/ 	.byte	0x04, 0x17
        /*00ba*/ 	.short	(.L_32 - .L_31)
.L_31:
        /*00bc*/ 	.word	0x00000000
        /*00c0*/ 	.short	0x000e
        /*00c2*/ 	.short	0x004c
        /*00c4*/ 	.byte	0x00, 0xf0, 0x11, 0x00


	//----- nvinfo : EIATTR_KPARAM_INFO
	.align		4
.L_32:
        /*00c8*/ 	.byte	0x04, 0x17
        /*00ca*/ 	.short	(.L_34 - .L_33)
.L_33:
        /*00cc*/ 	.word	0x00000000
        /*00d0*/ 	.short	0x000d
        /*00d2*/ 	.short	0x0048
        /*00d4*/ 	.byte	0x00, 0xf0, 0x11, 0x00


	//----- nvinfo : EIATTR_KPARAM_INFO
	.align		4
.L_34:
        /*00d8*/ 	.byte	0x04, 0x17
        /*00da*/ 	.short	(.L_36 - .L_35)
.L_35:
        /*00dc*/ 	.word	0x00000000
        /*00e0*/ 	.short	0x000c
        /*00e2*/ 	.short	0x0044
        /*00e4*/ 	.byte	0x00, 0xf0, 0x11, 0x00


	//----- nvinfo : EIATTR_KPARAM_INFO
	.align		4
.L_36:
        /*00e8*/ 	.byte	0x04, 0x17
        /*00ea*/ 	.short	(.L_38 - .L_37)
.L_37:
        /*00ec*/ 	.word	0x00000000
        /*00f0*/ 	.short	0x000b
        /*00f2*/ 	.short	0x0040
        /*00f4*/ 	.byte	0x00, 0xf0, 0x11, 0x00


	//----- nvinfo : EIATTR_KPARAM_INFO
	.align		4
.L_38:
        /*00f8*/ 	.byte	0x04, 0x17
        /*00fa*/ 	.short	(.L_40 - .L_39)
.L_39:
        /*00fc*/ 	.word	0x00000000
        /*0100*/ 	.short	0x000a
        /*0102*/ 	.short	0x003c
        /*0104*/ 	.byte	0x00, 0xf0, 0x11, 0x00


	//----- nvinfo : EIATTR_KPARAM_INFO
	.align		4
.L_40:
        /*0108*/ 	.byte	0x04, 0x17
        /*010a*/ 	.short	(.L_42 - .L_41)
.L_41:
        /*010c*/ 	.word	0x00000000
        /*0110*/ 	.short	0x0009
        /*0112*/ 	.short	0x0038
        /*0114*/ 	.byte	0x00, 0xf0, 0x11, 0x00


	//----- nvinfo : EIATTR_KPARAM_INFO
	.align		4
.L_42:
        /*0118*/ 	.byte	0x04, 0x17
        /*011a*/ 	.short	(.L_44 - .L_43)
.L_43:
        /*011c*/ 	.word	0x00000000
        /*0120*/ 	.short	0x0008
        /*0122*/ 	.short	0x0034
        /*0124*/ 	.byte	0x00, 0xf0, 0x11, 0x00


	//----- nvinfo : EIATTR_KPARAM_INFO
	.align		4
.L_44:
        /*0128*/ 	.byte	0x04, 0x17
        /*012a*/ 	.short	(.L_46 - .L_45)
.L_45:
        /*012c*/ 	.word	0x00000000
        /*0130*/ 	.short	0x0007
        /*0132*/ 	.short	0x0030
        /*0134*/ 	.byte	0x00, 0xf0, 0x11, 0x00


	//----- nvinfo : EIATTR_KPARAM_INFO
	.align		4
.L_46:
        /*0138*/ 	.byte	0x04, 0x17
        /*013a*/ 	.short	(.L_48 - .L_47)
.L_47:
        /*013c*/ 	.word	0x00000000
        /*0140*/ 	.short	0x0006
        /*0142*/ 	.short	0x002c
        /*0144*/ 	.byte	0x00, 0xf0, 0x11, 0x00


	//----- nvinfo : EIATTR_KPARAM_INFO
	.align		4
.L_48:
        /*0148*/ 	.byte	0x04, 0x17
        /*014a*/ 	.short	(.L_50 - .L_49)
.L_49:
        /*014c*/ 	.word	0x00000000
        /*0150*/ 	.short	0x0005
        /*0152*/ 	.short	0x0028
        /*0154*/ 	.byte	0x00, 0xf0, 0x11, 0x00


	//----- nvinfo : EIATTR_KPARAM_INFO
	.align		4
.L_50:
        /*0158*/ 	.byte	0x04, 0x17
        /*015a*/ 	.short	(.L_52 - .L_51)
.L_51:
        /*015c*/ 	.word	0x00000000
        /*0160*/ 	.short	0x0004
        /*0162*/ 	.short	0x0020
        /*0164*/ 	.byte	0x00, 0xf4, 0x21, 0x00


	//----- nvinfo : EIATTR_KPARAM_INFO
	.align		4
.L_52:
        /*0168*/ 	.byte	0x04, 0x17
        /*016a*/ 	.short	(.L_54 - .L_53)
.L_53:
        /*016c*/ 	.word	0x00000000
        /*0170*/ 	.short	0x0003
        /*0172*/ 	.short	0x0018
        /*0174*/ 	.byte	0x00, 0xf4, 0x21, 0x00


	//----- nvinfo : EIATTR_KPARAM_INFO
	.align		4
.L_54:
        /*0178*/ 	.byte	0x04, 0x17
        /*017a*/ 	.short	(.L_56 - .L_55)
.L_55:
        /*017c*/ 	.word	0x00000000
        /*0180*/ 	.short	0x0002
        /*0182*/ 	.short	0x0010
        /*0184*/ 	.byte	0x00, 0xf4, 0x21, 0x00


	//----- nvinfo : EIATTR_KPARAM_INFO
	.align		4
.L_56:
        /*0188*/ 	.byte	0x04, 0x17
        /*018a*/ 	.short	(.L_58 - .L_57)
.L_57:
        /*018c*/ 	.word	0x00000000
        /*0190*/ 	.short	0x0001
        /*0192*/ 	.short	0x0008
        /*0194*/ 	.byte	0x00, 0xf4, 0x21, 0x00


	//----- nvinfo : EIATTR_KPARAM_INFO
	.align		4
.L_58:
        /*0198*/ 	.byte	0x04, 0x17
        /*019a*/ 	.short	(.L_60 - .L_59)
.L_59:
        /*019c*/ 	.word	0x00000000
        /*01a0*/ 	.short	0x0000
        /*01a2*/ 	.short	0x0000
        /*01a4*/ 	.byte	0x00, 0xf4, 0x21, 0x00


	//----- nvinfo : EIATTR_SPARSE_MMA_MASK
	.align		4
.L_60:
        /*01a8*/ 	.byte	0x03, 0x50
        /*01aa*/ 	.short	0x0000


	//----- nvinfo : EIATTR_MAXREG_COUNT
	.align		4
        /*01ac*/ 	.byte	0x03, 0x1b
        /*01ae*/ 	.short	0x00ff


	//----- nvinfo : EIATTR_NUM_BARRIERS
	.align		4
        /*01b0*/ 	.byte	0x02, 0x4c
        /*01b2*/ 	.byte	0x01
	.zero		1


	//----- nvinfo : EIATTR_COOP_GROUP_MASK_REGIDS
	.align		4
        /*01b4*/ 	.byte	0x04, 0x29
        /*01b6*/ 	.short	(.L_62 - .L_61)


	//   ....[0]....
.L_61:
        /*01b8*/ 	.word	0xffffffff


	//   ....[1]....
        /*01bc*/ 	.word	0xffffffff


	//   ....[2]....
        /*01c0*/ 	.word	0xffffffff


	//   ....[3]....
        /*01c4*/ 	.word	0xffffffff


	//   ....[4]....
        /*01c8*/ 	.word	0xffffffff


	//   ....[5]....
        /*01cc*/ 	.word	0xffffffff


	//   ....[6]....
        /*01d0*/ 	.word	0xffffffff


	//   ....[7]....
        /*01d4*/ 	.word	0xffffffff


	//   ....[8]....
        /*01d8*/ 	.word	0xffffffff


	//   ....[9]....
        /*01dc*/ 	.word	0xffffffff


	//   ....[10]....
        /*01e0*/ 	.word	0xffffffff


	//   ....[11]....
        /*01e4*/ 	.word	0xffffffff


	//   ....[12]....
        /*01e8*/ 	.word	0xffffffff


	//   ....[13]....
        /*01ec*/ 	.word	0xffffffff


	//   ....[14]....
        /*01f0*/ 	.word	0xffffffff


	//   ....[15]....
        /*01f4*/ 	.word	0xffffffff


	//   ....[16]....
        /*01f8*/ 	.word	0xffffffff


	//   ....[17]....
        /*01fc*/ 	.word	0xffffffff


	//   ....[18]....
        /*0200*/ 	.word	0xffffffff


	//   ....[19]....
        /*0204*/ 	.word	0xffffffff


	//   ....[20]....
        /*0208*/ 	.word	0xffffffff


	//   ....[21]....
        /*020c*/ 	.word	0xffffffff


	//----- nvinfo : EIATTR_COOP_GROUP_INSTR_OFFSETS
	.align		4
.L_62:
        /*0210*/ 	.byte	0x04, 0x28
        /*0212*/ 	.short	(.L_64 - .L_63)


	//   ....[0]....
.L_63:
        /*0214*/ 	.word	0x00002260


	//   ....[1]....
        /*0218*/ 	.word	0x00002290


	//   ....[2]....
        /*021c*/ 	.word	0x000022e0


	//   ....[3]....
        /*0220*/ 	.word	0x000022f0


	//   ....[4]....
        /*0224*/ 	.word	0x00002320


	//   ....[5]....
        /*0228*/ 	.word	0x00002350


	//   ....[6]....
        /*022c*/ 	.word	0x00002360


	//   ....[7]....
        /*0230*/ 	.word	0x00002370


	//   ....[8]....
        /*0234*/ 	.word	0x000025b0


	//   ....[9]....
        /*0238*/ 	.word	0x000025d0


	//   ....[10]....
        /*023c*/ 	.word	0x000025f0


	//   ....[11]....
        /*0240*/ 	.word	0x00002a30


	//   ....[12]....
        /*0244*/ 	.word	0x00002a60


	//   ....[13]....
        /*0248*/ 	.word	0x00002ac0


	//   ....[14]....
        /*024c*/ 	.word	0x00002af0


	//   ....[15]....
        /*0250*/ 	.word	0x00002b30


	//   ....[16]....
        /*0254*/ 	.word	0x00002b50


	//   ....[17]....
        /*0258*/ 	.word	0x00002bb0


	//   ....[18]....
        /*025c*/ 	.word	0x00002be0


	//   ....[19]....
        /*0260*/ 	.word	0x00002d40


	//   ....[20]....
        /*0264*/ 	.word	0x00002d60


	//   ....[21]....
        /*0268*/ 	.word	0x00002d80


	//----- nvinfo : EIATTR_VRC_CTA_INIT_COUNT
	.align		4
.L_64:
        /*026c*/ 	.byte	0x02, 0x4a
	.zero		1
	.zero		1


	//----- nvinfo : EIATTR_EXIT_INSTR_OFFSETS
	.align		4
        /*0270*/ 	.byte	0x04, 0x1c
        /*0272*/ 	.short	(.L_66 - .L_65)


	//   ....[0]....
.L_65:
        /*0274*/ 	.word	0x00004980


	//   ....[1]....
        /*0278*/ 	.word	0x000049b0


	//----- nvinfo : EIATTR_REQNTID
	.align		4
.L_66:
        /*027c*/ 	.byte	0x04, 0x10
        /*027e*/ 	.short	(.L_68 - .L_67)
.L_67:
        /*0280*/ 	.word	0x00000100
        /*0284*/ 	.word	0x00000001
        /*0288*/ 	.word	0x00000001


	//----- nvinfo : EIATTR_CRS_STACK_SIZE
	.align		4
.L_68:
        /*028c*/ 	.byte	0x04, 0x1e
        /*028e*/ 	.short	(.L_70 - .L_69)
.L_69:
        /*0290*/ 	.word	0x00000000


	//----- nvinfo : EIATTR_CBANK_PARAM_SIZE
	.align		4
.L_70:
        /*0294*/ 	.byte	0x03, 0x19
        /*0296*/ 	.short	0x0088


	//----- nvinfo : EIATTR_PARAM_CBANK
	.align		4
        /*0298*/ 	.byte	0x04, 0x0a
        /*029a*/ 	.short	(.L_72 - .L_71)
	.align		4
.L_71:
        /*029c*/ 	.word	index@(.nv.constant0.attn_fwd)
        /*02a0*/ 	.short	0x0380
        /*02a2*/ 	.short	0x0088


	//----- nvinfo : EIATTR_SW_WAR
	.align		4
.L_72:
        /*02a4*/ 	.byte	0x04, 0x36
        /*02a6*/ 	.short	(.L_74 - .L_73)
.L_73:
        /*02a8*/ 	.word	0x00000008
.L_74:


//--------------------- .nv.compat                --------------------------
	.section	.nv.compat,"",@"SHT_CUDA_COMPAT_INFO"
	.align	4
        /*0000*/ 	.byte	0x02, 0x02, 0x01, 0x00, 0x02, 0x05, 0x05, 0x00, 0x02, 0x03, 0x00, 0x00, 0x02, 0x06, 0x01, 0x00


//--------------------- .nv.callgraph             --------------------------
	.section	.nv.callgraph,"",@"SHT_CUDA_CALLGRAPH"
	.align	4
	.sectionentsize	8
	.align		4
        /*0000*/ 	.word	0x00000000
	.align		4
        /*0004*/ 	.word	0xffffffff
	.align		4
        /*0008*/ 	.word	0x00000000
	.align		4
        /*000c*/ 	.word	0xfffffffe
	.align		4
        /*0010*/ 	.word	0x00000000
	.align		4
        /*0014*/ 	.word	0xfffffffd
	.align		4
        /*0018*/ 	.word	0x00000000
	.align		4
        /*001c*/ 	.word	0xfffffffc


//--------------------- .nv.constant4             --------------------------
	.section	.nv.constant4,"a",@progbits
	.align	8
	.align		8
.nv.constant4:
        /*0000*/ 	.dword	_$_str


//--------------------- .text.attn_fwd            --------------------------
	.section	.text.attn_fwd,"ax",@progbits
	.align	128
        .global         attn_fwd
        .type           attn_fwd,@function
        .size           attn_fwd,(.L_x_11 - attn_fwd)
        .other          attn_fwd,@"STO_CUDA_ENTRY STV_DEFAULT"
attn_fwd:
.text.attn_fwd:
[----:B------:R-:W0:Y:S01]  /*0000*/  LDC R1, c[0x0][0x37c] ;  /* 0x0000df00ff017b82 */ /* 0x000e220000000800 */
[----:B------:R-:W1:Y:S07]  /*0010*/  S2R R3, SR_CTAID.X ;  /* 0x0000000000037919 */ /* 0x000e6e0000002500 */
[----:B------:R-:W2:Y:S01]  /*0020*/  S2UR UR9, SR_CTAID.Y ;  /* 0x00000000000979c3 */ /* 0x000ea20000002600 */
[----:B------:R-:W2:Y:S01]  /*0030*/  LDCU.64 UR4, c[0x0][0x3b0] ;  /* 0x00007600ff0477ac */ /* 0x000ea20008000a00 */
[----:B------:R-:W3:Y:S01]  /*0040*/  S2R R0, SR_TID.X ;  /* 0x0000000000007919 */ /* 0x000ee20000002100 */
[----:B------:R-:W4:Y:S05]  /*0050*/  LDCU.64 UR10, c[0x0][0x358] ;  /* 0x00006b00ff0a77ac */ /* 0x000f2a0008000a00 */
[----:B------:R-:W5:Y:S08]  /*0060*/  LDC R14, c[0x0][0x3b8] ;  /* 0x0000ee00ff0e7b82 */ /* 0x000f700000000800 */
[----:B------:R-:W0:Y:S01]  /*0070*/  LDC.64 R20, c[0x0][0x380] ;  /* 0x0000e000ff147b82 */ /* 0x000e220000000a00 */
[----:B--2---:R-:W-:-:S04]  /*0080*/  UIMAD UR4, UR9, UR4, URZ ;  /* 0x00000004090472a4 */ /* 0x004fc8000f8e02ff */
[----:B------:R-:W-:Y:S01]  /*0090*/  USHF.L.U32 UR6, UR4, 0x1, URZ ;  /* 0x0000000104067899 */ /* 0x000fe200080006ff */
[----:B-1----:R-:W-:Y:S01]  /*00a0*/  IMAD.SHL.U32 R3, R3, 0x20, RZ ;  /* 0x0000002003037824 */ /* 0x002fe200078e00ff */
[----:B---3--:R-:W-:-:S04]  /*00b0*/  SHF.R.U32.HI R6, RZ, 0x5, R0 ;  /* 0x00000005ff067819 */ /* 0x008fc80000011600 */
[----:B------:R-:W-:Y:S02]  /*00c0*/  LOP3.LUT R2, R3, 0x1f, R0, 0xf8, !PT ;  /* 0x0000001f03027812 */ /* 0x000fe400078ef800 */
[----:B------:R-:W-:-:S03]  /*00d0*/  SGXT.U32 R6, R6, 0x3 ;  /* 0x000000030606781a */ /* 0x000fc60000000000 */
[----:B------:R-:W-:Y:S01]  /*00e0*/  IMAD R4, R2, UR5, RZ ;  /* 0x0000000502047c24 */ /* 0x000fe2000f8e02ff */
[----:B------:R-:W-:Y:S01]  /*00f0*/  UIMAD.WIDE UR4, UR4, 0x2, URZ ;  /* 0x00000002040478a5 */ /* 0x000fe2000f8e02ff */
[----:B-----5:R-:W-:Y:S02]  /*0100*/  IMAD R7, R6, R14, RZ ;  /* 0x0000000e06077224 */ /* 0x020fe400078e02ff */
[C---:B------:R-:W-:Y:S02]  /*0110*/  IMAD.SHL.U32 R5, R4.reuse, 0x2, RZ ;  /* 0x0000000204057824 */ /* 0x040fe400078e00ff */
[----:B------:R-:W-:-:S03]  /*0120*/  IMAD.HI R4, R4, 0x2, RZ ;  /* 0x0000000204047827 */ /* 0x000fc600078e02ff */
[----:B0-----:R-:W-:Y:S01]  /*0130*/  IADD3 R20, P0, P1, R5, UR6, R20 ;  /* 0x0000000605147c10 */ /* 0x001fe2000f91e014 */
[----:B------:R-:W-:-:S03]  /*0140*/  IMAD R9, R14, 0x8, R7 ;  /* 0x000000080e097824 */ /* 0x000fc600078e0207 */
[----:B------:R-:W-:Y:S01]  /*0150*/  IADD3.X R22, PT, PT, R4, UR5, R21, P0, P1 ;  /* 0x0000000504167c10 */ /* 0x000fe200087e2415 */
[C---:B------:R-:W-:Y:S01]  /*0160*/  IMAD R10, R14.reuse, 0x8, R9 ;  /* 0x000000080e0a7824 */ /* 0x040fe200078e0209 */
[-C--:B------:R-:W-:Y:S02]  /*0170*/  LEA R4, P0, R7, R20.reuse, 0x1 ;  /* 0x0000001407047211 */ /* 0x080fe400078008ff */
[----:B------:R-:W-:Y:S01]  /*0180*/  LEA R6, P1, R9, R20, 0x1 ;  /* 0x0000001409067211 */ /* 0x000fe200078208ff */
[----:B------:R-:W-:Y:S01]  /*0190*/  IMAD R11, R14, 0x8, R10 ;  /* 0x000000080e0b7824 */ /* 0x000fe200078e020a */
[----:B------:R-:W-:Y:S02]  /*01a0*/  LEA.HI.X.SX32 R5, R7, R22, 0x1, P0 ;  /* 0x0000001607057211 */ /* 0x000fe400000f0eff */
[----:B------:R-:W-:Y:S02]  /*01b0*/  LEA R8, P0, R10, R20, 0x1 ;  /* 0x000000140a087211 */ /* 0x000fe400078008ff */
[-C--:B------:R-:W-:Y:S01]  /*01c0*/  LEA.HI.X.SX32 R7, R9, R22.reuse, 0x1, P1 ;  /* 0x0000001609077211 */ /* 0x080fe200008f0eff */
[----:B------:R-:W-:Y:S01]  /*01d0*/  IMAD R13, R14, 0x8, R11 ;  /* 0x000000080e0d7824 */ /* 0x000fe200078e020b */
[----:B------:R-:W-:Y:S01]  /*01e0*/  LEA.HI.X.SX32 R9, R10, R22, 0x1, P0 ;  /* 0x000000160a097211 */ /* 0x000fe200000f0eff */
[----:B----4-:R0:W2:Y:S01]  /*01f0*/  LDG.E.U16 R18, desc[UR10][R4.64] ;  /* 0x0000000a04127981 */ /* 0x0100a2000c1e1500 */
[----:B------:R-:W-:Y:S01]  /*0200*/  LEA R10, P0, R11, R20, 0x1 ;  /* 0x000000140b0a7211 */ /* 0x000fe200078008ff */
[----:B------:R-:W-:-:S02]  /*0210*/  IMAD R15, R14, 0x8, R13 ;  /* 0x000000080e0f7824 */ /* 0x000fc400078e020d */
[----:B------:R1:W3:Y:S01]  /*0220*/  LDG.E.U16 R19, desc[UR10][R6.64] ;  /* 0x0000000a06137981 */ /* 0x0002e2000c1e1500 */
[----:B------:R-:W-:Y:S02]  /*0230*/  LEA.HI.X.SX32 R11, R11, R22, 0x1, P0 ;  /* 0x000000160b0b7211 */ /* 0x000fe400000f0eff */
[C---:B------:R-:W-:Y:S01]  /*0240*/  LEA R12, P0, R13.reuse, R20, 0x1 ;  /* 0x000000140d0c7211 */ /* 0x040fe200078008ff */
[C---:B------:R-:W-:Y:S01]  /*0250*/  IMAD R16, R14.reuse, 0x8, R15 ;  /* 0x000000080e107824 */ /* 0x040fe200078e020f */
[----:B------:R4:W5:Y:S02]  /*0260*/  LDG.E.U16 R9, desc[UR10][R8.64] ;  /* 0x0000000a08097981 */ /* 0x000964000c1e1500 */
[----:B------:R-:W-:Y:S02]  /*0270*/  LEA.HI.X.SX32 R13, R13, R22, 0x1, P0 ;  /* 0x000000160d0d7211 */ /* 0x000fe400000f0eff */
[----:B0-----:R-:W-:Y:S01]  /*0280*/  LEA R4, P0, R15, R20, 0x1 ;  /* 0x000000140f047211 */ /* 0x001fe200078008ff */
[----:B------:R0:W3:Y:S01]  /*0290*/  LDG.E.U16 R10, desc[UR10][R10.64] ;  /* 0x0000000a0a0a7981 */ /* 0x0000e2000c1e1500 */
[----:B------:R-:W-:-:S02]  /*02a0*/  LEA R17, R14, R16, 0x3 ;  /* 0x000000100e117211 */ /* 0x000fc400078e18ff */
[----:B------:R-:W-:Y:S01]  /*02b0*/  LEA.HI.X.SX32 R5, R15, R22, 0x1, P0 ;  /* 0x000000160f057211 */ /* 0x000fe200000f0eff */
[----:B------:R0:W3:Y:S04]  /*02c0*/  LDG.E.U16 R12, desc[UR10][R12.64] ;  /* 0x0000000a0c0c7981 */ /* 0x0000e8000c1e1500 */
[----:B------:R0:W3:Y:S01]  /*02d0*/  LDG.E.U16 R4, desc[UR10][R4.64] ;  /* 0x0000000a04047981 */ /* 0x0000e2000c1e1500 */
[CC--:B------:R-:W-:Y:S02]  /*02e0*/  LEA R14, P1, R16.reuse, R20.reuse, 0x1 ;  /* 0x00000014100e7211 */ /* 0x0c0fe400078208ff */
[----:B-1----:R-:W-:Y:S02]  /*02f0*/  LEA R6, P0, R17, R20, 0x1 ;  /* 0x0000001411067211 */ /* 0x002fe400078008ff */
[----:B------:R-:W-:-:S02]  /*0300*/  LEA.HI.X.SX32 R15, R16, R22, 0x1, P1 ;  /* 0x00000016100f7211 */ /* 0x000fc400008f0eff */
[----:B------:R-:W-:-:S03]  /*0310*/  LEA.HI.X.SX32 R7, R17, R22, 0x1, P0 ;  /* 0x0000001611077211 */ /* 0x000fc600000f0eff */
[----:B------:R-:W5:Y:S04]  /*0320*/  LDG.E.U16 R14, desc[UR10][R14.64] ;  /* 0x0000000a0e0e7981 */ /* 0x000f68000c1e1500 */
[----:B------:R1:W5:Y:S01]  /*0330*/  LDG.E.U16 R6, desc[UR10][R6.64] ;  /* 0x0000000a06067981 */ /* 0x000362000c1e1500 */
[----:B------:R-:W1:Y:S01]  /*0340*/  S2UR UR8, SR_CgaCtaId ;  /* 0x00000000000879c3 */ /* 0x000e620000008800 */
[C---:B----4-:R-:W-:Y:S01]  /*0350*/  LOP3.LUT R8, R0.reuse, 0xc0, RZ, 0xc0, !PT ;  /* 0x000000c000087812 */ /* 0x050fe200078ec0ff */
[----:B------:R-:W-:Y:S01]  /*0360*/  UMOV UR4, 0x400 ;  /* 0x0000040000047882 */ /* 0x000fe20000000000 */
[----:B0-----:R-:W-:Y:S02]  /*0370*/  IMAD.SHL.U32 R11, R0, 0x2, RZ ;  /* 0x00000002000b7824 */ /* 0x001fe400078e00ff */
[----:B------:R-:W-:-:S04]  /*0380*/  SHF.R.U32.HI R8, RZ, 0x2, R8 ;  /* 0x00000002ff087819 */ /* 0x000fc80000011608 */
[----:B------:R-:W-:Y:S01]  /*0390*/  LOP3.LUT R13, R8, 0x1fe, R11, 0x78, !PT ;  /* 0x000001fe080d7812 */ /* 0x000fe200078e780b */
[----:B-1----:R-:W-:Y:S01]  /*03a0*/  ULEA UR8, UR8, UR4, 0x18 ;  /* 0x0000000408087291 */ /* 0x002fe2000f8ec0ff */
[----:B------:R-:W-:Y:S01]  /*03b0*/  IMAD.MOV.U32 R115, RZ, RZ, -0x800000 ;  /* 0xff800000ff737424 */ /* 0x000fe200078e00ff */
[----:B------:R-:W-:Y:S01]  /*03c0*/  MOV R216, 0x3f800000 ;  /* 0x3f80000000d87802 */ /* 0x000fe20000000f00 */
[----:B------:R-:W-:Y:S01]  /*03d0*/  IMAD.MOV.U32 R114, RZ, RZ, -0x800000 ;  /* 0xff800000ff727424 */ /* 0x000fe200078e00ff */
[----:B------:R-:W-:Y:S01]  /*03e0*/  CS2R R80, SRZ ;  /* 0x0000000000507805 */ /* 0x000fe2000001ff00 */
[----:B------:R-:W-:Y:S01]  /*03f0*/  IMAD.MOV.U32 R113, RZ, RZ, -0x800000 ;  /* 0xff800000ff717424 */ /* 0x000fe200078e00ff */
[----:B------:R-:W-:Y:S01]  /*0400*/  CS2R R82, SRZ ;  /* 0x0000000000527805 */ /* 0x000fe2000001ff00 */
[----:B------:R-:W-:Y:S01]  /*0410*/  IMAD.MOV.U32 R112, RZ, RZ, -0x800000 ;  /* 0xff800000ff707424 */ /* 0x000fe200078e00ff */
[----:B------:R-:W-:Y:S01]  /*0420*/  CS2R R84, SRZ ;  /* 0x0000000000547805 */ /* 0x000fe2000001ff00 */
[----:B------:R-:W-:Y:S01]  /*0430*/  IMAD.MOV.U32 R218, RZ, RZ, 0x3f800000 ;  /* 0x3f800000ffda7424 */ /* 0x000fe200078e00ff */
[----:B------:R-:W-:Y:S01]  /*0440*/  CS2R R86, SRZ ;  /* 0x0000000000567805 */ /* 0x000fe2000001ff00 */
[----:B------:R-:W-:Y:S01]  /*0450*/  IMAD.MOV.U32 R219, RZ, RZ, 0x3f800000 ;  /* 0x3f800000ffdb7424 */ /* 0x000fe200078e00ff */
[C---:B------:R-:W-:Y:S01]  /*0460*/  LOP3.LUT R5, R0.reuse, 0xff, RZ, 0xc0, !PT ;  /* 0x000000ff00057812 */ /* 0x040fe200078ec0ff */
[----:B------:R-:W-:Y:S01]  /*0470*/  IMAD.MOV.U32 R217, RZ, RZ, 0x3f800000 ;  /* 0x3f800000ffd97424 */ /* 0x000fe200078e00ff */
[----:B------:R-:W-:Y:S01]  /*0480*/  LOP3.LUT R7, R0, 0x3, RZ, 0xc0, !PT ;  /* 0x0000000300077812 */ /* 0x000fe200078ec0ff */
[----:B--2---:R-:W-:Y:S04]  /*0490*/  STS.U16 [R13+UR8+0x6000], R18 ;  /* 0x006000120d007988 */ /* 0x004fe80008000408 */
[----:B---3--:R0:W-:Y:S02]  /*04a0*/  STS.U16 [R13+UR8+0x6a00], R4 ;  /* 0x006a00040d007988 */ /* 0x0081e40008000408 */
[----:B0-----:R-:W-:-:S05]  /*04b0*/  VIADD R4, R3, 0x20 ;  /* 0x0000002003047836 */ /* 0x001fca0000000000 */
[----:B------:R-:W-:Y:S01]  /*04c0*/  ISETP.GE.AND P0, PT, R4, 0x1, PT ;  /* 0x000000010400780c */ /* 0x000fe20003f06270 */
[----:B------:R-:W-:Y:S04]  /*04d0*/  STS.U16 [R13+UR8+0x6200], R19 ;  /* 0x006200130d007988 */ /* 0x000fe80008000408 */
[----:B-----5:R-:W-:Y:S04]  /*04e0*/  STS.U16 [R13+UR8+0x6400], R9 ;  /* 0x006400090d007988 */ /* 0x020fe80008000408 */
[----:B------:R-:W-:Y:S04]  /*04f0*/  STS.U16 [R13+UR8+0x6600], R10 ;  /* 0x0066000a0d007988 */ /* 0x000fe80008000408 */
[----:B------:R-:W-:Y:S04]  /*0500*/  STS.U16 [R13+UR8+0x6800], R12 ;  /* 0x0068000c0d007988 */ /* 0x000fe80008000408 */
[----:B------:R-:W-:Y:S04]  /*0510*/  STS.U16 [R13+UR8+0x6c00], R14 ;  /* 0x006c000e0d007988 */ /* 0x000fe80008000408 */
[----:B------:R0:W-:Y:S02]  /*0520*/  STS.U16 [R13+UR8+0x6e00], R6 ;  /* 0x006e00060d007988 */ /* 0x0001e40008000408 */
[----:B0-----:R-:W-:Y:S01]  /*0530*/  LOP3.LUT R13, R0, 0x3f, RZ, 0xc0, !PT ;  /* 0x0000003f000d7812 */ /* 0x001fe200078ec0ff */
[----:B------:R-:W-:Y:S06]  /*0540*/  @!P0 BRA `(.L_x_0) ;  /* 0x0000003000dc8947 */ /* 0x000fec0003800000 */
[----:B------:R-:W0:Y:S01]  /*0550*/  LDC.64 R68, c[0x0][0x3c0] ;  /* 0x0000f000ff447b82 */ /* 0x000e220000000a00 */
[--C-:B------:R-:W-:Y:S01]  /*0560*/  SHF.R.U32.HI R6, RZ, 0x6, R0.reuse ;  /* 0x00000006ff067819 */ /* 0x100fe20000011600 */
[C---:B------:R-:W-:Y:S01]  /*0570*/  IMAD.SHL.U32 R17, R0.reuse, 0x100, RZ ;  /* 0x0000010000117824 */ /* 0x040fe200078e00ff */
[----:B------:R-:W-:Y:S01]  /*0580*/  LOP3.LUT R21, R0, 0x7f, RZ, 0xc0, !PT ;  /* 0x0000007f00157812 */ /* 0x000fe200078ec0ff */
[----:B------:R-:W1:Y:S01]  /*0590*/  LDCU UR6, c[0x0][0x3c8] ;  /* 0x00007900ff0677ac */ /* 0x000e620008000800 */
[----:B------:R-:W-:Y:S01]  /*05a0*/  SGXT.U32 R6, R6, 0x2 ;  /* 0x000000020606781a */ /* 0x000fe20000000000 */
[----:B------:R-:W-:Y:S01]  /*05b0*/  IMAD.MOV.U32 R186, RZ, RZ, -0x800000 ;  /* 0xff800000ffba7424 */ /* 0x000fe200078e00ff */
[----:B------:R-:W-:Y:S01]  /*05c0*/  LOP3.LUT P1, RZ, R0, 0x80, RZ, 0xc0, !PT ;  /* 0x0000008000ff7812 */ /* 0x000fe2000782c0ff */
[----:B------:R-:W-:Y:S01]  /*05d0*/  IMAD.SHL.U32 R20, R21, 0x2, RZ ;  /* 0x0000000215147824 */ /* 0x000fe200078e00ff */
[----:B------:R-:W-:Y:S01]  /*05e0*/  SHF.R.U32.HI R10, RZ, 0x2, R0 ;  /* 0x00000002ff0a7819 */ /* 0x000fe20000011600 */
[----:B------:R-:W2:Y:S01]  /*05f0*/  LDC R80, c[0x0][0x3d8] ;  /* 0x0000f600ff507b82 */ /* 0x000ea20000000800 */
[----:B------:R-:W-:Y:S01]  /*0600*/  SEL R15, RZ, 0x110, !P1 ;  /* 0x00000110ff0f7807 */ /* 0x000fe20004800000 */
[----:B------:R-:W3:Y:S01]  /*0610*/  LDCU.64 UR4, c[0x0][0x3d0] ;  /* 0x00007a00ff0477ac */ /* 0x000ee20008000a00 */
[----:B------:R-:W-:Y:S01]  /*0620*/  SGXT.U32 R10, R10, 0x3 ;  /* 0x000000030a0a781a */ /* 0x000fe20000000000 */
[----:B------:R-:W-:Y:S01]  /*0630*/  IMAD.MOV.U32 R184, RZ, RZ, -0x800000 ;  /* 0xff800000ffb87424 */ /* 0x000fe200078e00ff */
[----:B------:R-:W-:Y:S01]  /*0640*/  ISETP.NE.U32.AND P0, PT, R7, RZ, PT ;  /* 0x000000ff0700720c */ /* 0x000fe20003f05070 */
[----:B------:R-:W4:Y:S01]  /*0650*/  LDCU.64 UR12, c[0x0][0x388] ;  /* 0x00007100ff0c77ac */ /* 0x000f220008000a00 */
[----:B------:R-:W-:Y:S01]  /*0660*/  LOP3.LUT R20, R15, R20, RZ, 0x3c, !PT ;  /* 0x000000140f147212 */ /* 0x000fe200078e3cff */
[----:B------:R-:W5:Y:S01]  /*0670*/  LDC.64 R138, c[0x0][0x390] ;  /* 0x0000e400ff8a7b82 */ /* 0x000f620000000a00 */
[C-C-:B------:R-:W-:Y:S01]  /*0680*/  LOP3.LUT R7, R3.reuse, 0x8, R10.reuse, 0xfe, !PT ;  /* 0x0000000803077812 */ /* 0x140fe200078efe0a */
[----:B------:R-:W-:Y:S01]  /*0690*/  IMAD.MOV.U32 R185, RZ, RZ, -0x800000 ;  /* 0xff800000ffb97424 */ /* 0x000fe200078e00ff */
[C-C-:B------:R-:W-:Y:S01]  /*06a0*/  LOP3.LUT R8, R3.reuse, 0x10, R10.reuse, 0xfe, !PT ;  /* 0x0000001003087812 */ /* 0x140fe200078efe0a */
[----:B------:R-:W-:Y:S01]  /*06b0*/  IMAD.MOV.U32 R218, RZ, RZ, 0x3f800000 ;  /* 0x3f800000ffda7424 */ /* 0x000fe200078e00ff */
[----:B------:R-:W-:Y:S01]  /*06c0*/  LOP3.LUT R9, R3, 0x18, R10, 0xfe, !PT ;  /* 0x0000001803097812 */ /* 0x000fe200078efe0a */
[----:B0-----:R-:W-:Y:S01]  /*06d0*/  IMAD R18, R6, R69, RZ ;  /* 0x0000004506127224 */ /* 0x001fe200078e02ff */
[----:B------:R-:W-:Y:S01]  /*06e0*/  LOP3.LUT R6, R10, R3, RZ, 0xfc, !PT ;  /* 0x000000030a067212 */ /* 0x000fe200078efcff */
[C---:B------:R-:W-:Y:S01]  /*06f0*/  IMAD.SHL.U32 R3, R0.reuse, 0x8, RZ ;  /* 0x0000000800037824 */ /* 0x040fe200078e00ff */
[C---:B------:R-:W-:Y:S01]  /*0700*/  LOP3.LUT R15, R0.reuse, 0x7, RZ, 0xc0, !PT ;  /* 0x00000007000f7812 */ /* 0x040fe200078ec0ff */
[----:B------:R-:W-:Y:S01]  /*0710*/  IMAD R22, R69, 0x4, R18 ;  /* 0x0000000445167824 */ /* 0x000fe200078e0212 */
[----:B------:R-:W-:Y:S01]  /*0720*/  LOP3.LUT R12, R0, 0xe0, RZ, 0xc0, !PT ;  /* 0x000000e0000c7812 */ /* 0x000fe200078ec0ff */
[----:B---3--:R-:W-:Y:S01]  /*0730*/  UIMAD UR4, UR9, UR4, URZ ;  /* 0x00000004090472a4 */ /* 0x008fe2000f8e02ff */
[----:B------:R-:W-:Y:S01]  /*0740*/  LOP3.LUT R10, R3, 0x30, RZ, 0xc0, !PT ;  /* 0x00000030030a7812 */ /* 0x000fe200078ec0ff */
[----:B------:R-:W-:Y:S01]  /*0750*/  IMAD R24, R69, 0x4, R22 ;  /* 0x0000000445187824 */ /* 0x000fe200078e0216 */
[C---:B------:R-:W-:Y:S01]  /*0760*/  LEA R19, R15.reuse, R12, 0x2 ;  /* 0x0000000c0f137211 */ /* 0x040fe200078e10ff */
[----:B------:R-:W-:Y:S01]  /*0770*/  IMAD.SHL.U32 R14, R15, 0x10, RZ ;  /* 0x000000100f0e7824 */ /* 0x000fe200078e00ff */
[----:B------:R-:W-:Y:S01]  /*0780*/  MOV R187, 0xff800000 ;  /* 0xff80000000bb7802 */ /* 0x000fe20000000f00 */
[C---:B------:R-:W-:Y:S01]  /*0790*/  IMAD R26, R69.reuse, 0x4, R24 ;  /* 0x00000004451a7824 */ /* 0x040fe200078e0218 */
[----:B------:R-:W-:Y:S01]  /*07a0*/  CS2R R82, SRZ ;  /* 0x0000000000527805 */ /* 0x000fe2000001ff00 */
[----:B------:R-:W-:Y:S01]  /*07b0*/  IMAD R58, R12, 0x40, R14 ;  /* 0x000000400c3a7824 */ /* 0x000fe200078e020e */
[C---:B------:R-:W-:Y:S01]  /*07c0*/  LOP3.LUT R3, R14.reuse, 0xf00, R17, 0xf8, !PT ;  /* 0x00000f000e037812 */ /* 0x040fe200078ef811 */
[----:B------:R-:W-:Y:S01]  /*07d0*/  IMAD R28, R69, 0x4, R26 ;  /* 0x00000004451c7824 */ /* 0x000fe200078e021a */
[--C-:B------:R-:W-:Y:S01]  /*07e0*/  LOP3.LUT R16, R14, 0x30, R11.reuse, 0x78, !PT ;  /* 0x000000300e107812 */ /* 0x100fe200078e780b */
[----:B------:R-:W-:Y:S01]  /*07f0*/  IMAD R14, R15, 0x40, R10 ;  /* 0x000000400f0e7824 */ /* 0x000fe200078e020a */
[--C-:B------:R-:W-:Y:S01]  /*0800*/  LOP3.LUT R60, R58, 0x30, R11.reuse, 0x78, !PT ;  /* 0x000000303a3c7812 */ /* 0x100fe200078e780b */
[----:B------:R-:W-:Y:S01]  /*0810*/  IMAD R30, R69, 0x4, R28 ;  /* 0x00000004451e7824 */ /* 0x000fe200078e021c */
[----:B------:R-:W-:Y:S01]  /*0820*/  CS2R R84, SRZ ;  /* 0x0000000000547805 */ /* 0x000fe2000001ff00 */
[----:B------:R-:W-:Y:S01]  /*0830*/  IMAD.U32 R10, R19, 0x20, R16 ;  /* 0x00000020130a7824 */ /* 0x000fe200078e0010 */
[----:B------:R-:W-:Y:S01]  /*0840*/  LOP3.LUT R17, R14, 0x10, R11, 0x78, !PT ;  /* 0x000000100e117812 */ /* 0x000fe200078e780b */
[----:B------:R-:W-:Y:S01]  /*0850*/  IMAD R11, R15, 0x100, R60 ;  /* 0x000001000f0b7824 */ /* 0x000fe200078e023c */
[----:B------:R-:W-:Y:S01]  /*0860*/  LEA R32, R69, R30, 0x2 ;  /* 0x0000001e45207211 */ /* 0x000fe200078e10ff */
[----:B------:R-:W-:Y:S01]  /*0870*/  IMAD R21, R21, UR5, RZ ;  /* 0x0000000515157c24 */ /* 0x000fe2000f8e02ff */
[----:B------:R-:W-:Y:S01]  /*0880*/  LOP3.LUT R14, R0, 0x10, RZ, 0xc0, !PT ;  /* 0x00000010000e7812 */ /* 0x000fe200078ec0ff */
[----:B------:R-:W-:Y:S01]  /*0890*/  IMAD.MOV.U32 R219, RZ, RZ, 0x3f800000 ;  /* 0x3f800000ffdb7424 */ /* 0x000fe200078e00ff */
[----:B------:R-:W-:Y:S01]  /*08a0*/  SHF.R.U32.HI R16, RZ, 0x1, R12 ;  /* 0x00000001ff107819 */ /* 0x000fe2000001160c */
[----:B------:R-:W-:Y:S01]  /*08b0*/  IMAD R34, R69, 0x4, R32 ;  /* 0x0000000445227824 */ /* 0x000fe200078e0220 */
[C---:B------:R-:W-:Y:S01]  /*08c0*/  LEA R15, R14.reuse, UR8, 0x3 ;  /* 0x000000080e0f7c11 */ /* 0x040fe2000f8e18ff */
[----:B------:R-:W-:Y:S01]  /*08d0*/  IMAD R12, R14, 0x20, R17 ;  /* 0x000000200e0c7824 */ /* 0x000fe200078e0211 */
[----:B------:R-:W-:Y:S01]  /*08e0*/  LOP3.LUT R16, R3, R16, RZ, 0x3c, !PT ;  /* 0x0000001003107212 */ /* 0x000fe200078e3cff */
[----:B------:R-:W-:Y:S01]  /*08f0*/  IMAD R36, R69, 0x4, R34 ;  /* 0x0000000445247824 */ /* 0x000fe200078e0222 */
[----:B------:R-:W-:Y:S01]  /*0900*/  SHF.R.U32.HI R19, RZ, 0x7, R0 ;  /* 0x00000007ff137819 */ /* 0x000fe20000011600 */
[----:B-1----:R-:W-:Y:S01]  /*0910*/  IMAD R17, R13, UR6, RZ ;  /* 0x000000060d117c24 */ /* 0x002fe2000f8e02ff */
[----:B------:R-:W-:Y:S01]  /*0920*/  USHF.L.U32 UR6, UR4, 0x1, URZ ;  /* 0x0000000104067899 */ /* 0x000fe200080006ff */
[----:B------:R-:W-:Y:S01]  /*0930*/  IMAD R38, R69, 0x4, R36 ;  /* 0x0000000445267824 */ /* 0x000fe200078e0224 */
[----:B------:R-:W-:Y:S01]  /*0940*/  UIMAD.WIDE UR4, UR4, 0x2, URZ ;  /* 0x00000002040478a5 */ /* 0x000fe2000f8e02ff */
[----:B------:R-:W-:Y:S01]  /*0950*/  IMAD R14, R68, UR9, RZ ;  /* 0x00000009440e7c24 */ /* 0x000fe2000f8e02ff */
[----:B------:R-:W-:Y:S01]  /*0960*/  LOP3.LUT R3, R3, 0x10, R0, 0x78, !PT ;  /* 0x0000001003037812 */ /* 0x000fe200078e7800 */
[----:B------:R-:W-:Y:S01]  /*0970*/  IMAD R40, R69, 0x4, R38 ;  /* 0x0000000445287824 */ /* 0x000fe200078e0226 */
[----:B------:R-:W-:Y:S01]  /*0980*/  CS2R R86, SRZ ;  /* 0x0000000000567805 */ /* 0x000fe2000001ff00 */
[----:B------:R-:W-:Y:S01]  /*0990*/  IMAD.IADD R13, R16, 0x1, R15 ;  /* 0x00000001100d7824 */ /* 0x000fe200078e020f */
[----:B------:R-:W-:Y:S01]  /*09a0*/  SGXT.U32 R15, R19, 0x1 ;  /* 0x00000001130f781a */ /* 0x000fe20000000000 */
[----:B------:R-:W-:Y:S01]  /*09b0*/  IMAD R42, R69, 0x4, R40 ;  /* 0x00000004452a7824 */ /* 0x000fe200078e0228 */
[----:B------:R-:W-:Y:S01]  /*09c0*/  SHF.L.U32 R16, R14, 0x1, RZ ;  /* 0x000000010e107819 */ /* 0x000fe200000006ff */
[----:B------:R-:W-:Y:S01]  /*09d0*/  IMAD.SHL.U32 R19, R17, 0x2, RZ ;  /* 0x0000000211137824 */ /* 0x000fe200078e00ff */
[----:B------:R-:W-:Y:S01]  /*09e0*/  UMOV UR4, URZ ;  /* 0x000000ff00047c82 */ /* 0x000fe20008000000 */
[----:B------:R-:W-:-:S02]  /*09f0*/  IMAD R44, R69, 0x4, R42 ;  /* 0x00000004452c7824 */ /* 0x000fc400078e022a */
[----:B------:R-:W-:Y:S01]  /*0a00*/  IMAD.HI R17, R17, 0x2, RZ ;  /* 0x0000000211117827 */ /* 0x000fe200078e02ff */
[----:B----4-:R-:W-:Y:S01]  /*0a10*/  IADD3 R149, P1, P2, R19, UR12, R16 ;  /* 0x0000000c13957c10 */ /* 0x010fe2000fa3e010 */
[----:B------:R-:W0:Y:S01]  /*0a20*/  LDCU UR12, c[0x0][0x3a8] ;  /* 0x00007500ff0c77ac */ /* 0x000e220008000800 */
[C---:B------:R-:W-:Y:S01]  /*0a30*/  LEA R46, R69.reuse, R44, 0x2 ;  /* 0x0000002c452e7211 */ /* 0x040fe200078e10ff */
[----:B------:R-:W-:Y:S01]  /*0a40*/  IMAD.HI R14, R14, 0x2, RZ ;  /* 0x000000020e0e7827 */ /* 0x000fe200078e02ff */
[-C--:B------:R-:W-:Y:S02]  /*0a50*/  LEA R212, P3, R22, R149.reuse, 0x1 ;  /* 0x0000009516d47211 */ /* 0x080fe400078608ff */
[----:B------:R-:W-:Y:S01]  /*0a60*/  LEA R210, P4, R24, R149, 0x1 ;  /* 0x0000009518d27211 */ /* 0x000fe200078808ff */
[----:B------:R-:W-:Y:S01]  /*0a70*/  IMAD R48, R69, 0x4, R46 ;  /* 0x0000000445307824 */ /* 0x000fe200078e022e */
[----:B------:R-:W-:Y:S01]  /*0a80*/  IADD3.X R29, PT, PT, R17, UR13, R14, P1, P2 ;  /* 0x0000000d111d7c10 */ /* 0x000fe20008fe440e */
[----:B--2---:R-:W-:-:S02]  /*0a90*/  IMAD R19, R15, R80, RZ ;  /* 0x000000500f137224 */ /* 0x004fc400078e02ff */
[----:B------:R-:W-:Y:S01]  /*0aa0*/  IMAD R50, R69, 0x4, R48 ;  /* 0x0000000445327824 */ /* 0x000fe200078e0230 */
[-C--:B------:R-:W-:Y:S01]  /*0ab0*/  LEA.HI.X.SX32 R213, R22, R29.reuse, 0x1, P3 ;  /* 0x0000001d16d57211 */ /* 0x080fe200018f0eff */
[----:B------:R-:W-:Y:S01]  /*0ac0*/  IMAD.SHL.U32 R15, R21, 0x2, RZ ;  /* 0x00000002150f7824 */ /* 0x000fe200078e00ff */
[----:B------:R-:W-:Y:S01]  /*0ad0*/  LEA.HI.X.SX32 R211, R24, R29, 0x1, P4 ;  /* 0x0000001d18d37211 */ /* 0x000fe200020f0eff */
[----:B------:R-:W-:Y:S01]  /*0ae0*/  IMAD R52, R69, 0x4, R50 ;  /* 0x0000000445347824 */ /* 0x000fe200078e0232 */
[-C--:B------:R-:W-:Y:S01]  /*0af0*/  LEA R206, P3, R28, R149.reuse, 0x1 ;  /* 0x000000951cce7211 */ /* 0x080fe200078608ff */
[----:B------:R-:W-:Y:S01]  /*0b00*/  IMAD.HI R78, R21, 0x2, RZ ;  /* 0x00000002154e7827 */ /* 0x000fe200078e02ff */
[----:B-----5:R-:W-:Y:S02]  /*0b10*/  IADD3 R138, P1, P2, R15, UR6, R138 ;  /* 0x000000060f8a7c10 */ /* 0x020fe4000fa3e08a */
[-C--:B------:R-:W-:Y:S01]  /*0b20*/  LEA R204, P4, R30, R149.reuse, 0x1 ;  /* 0x000000951ecc7211 */ /* 0x080fe200078808ff */
[C---:B------:R-:W-:Y:S01]  /*0b30*/  IMAD R54, R69.reuse, 0x4, R52 ;  /* 0x0000000445367824 */ /* 0x040fe200078e0234 */
[----:B------:R-:W-:Y:S01]  /*0b40*/  IADD3.X R78, PT, PT, R78, UR5, R139, P1, P2 ;  /* 0x000000054e4e7c10 */ /* 0x000fe20008fe448b */
[----:B------:R-:W-:Y:S01]  /*0b50*/  IMAD R17, R80, 0x2, R19 ;  /* 0x0000000250117824 */ /* 0x000fe200078e0213 */
[----:B------:R-:W-:Y:S01]  /*0b60*/  LEA R214, P2, R18, R149, 0x1 ;  /* 0x0000009512d67211 */ /* 0x000fe200078408ff */
[C---:B------:R-:W-:Y:S01]  /*0b70*/  IMAD R56, R69.reuse, 0x4, R54 ;  /* 0x0000000445387824 */ /* 0x040fe200078e0236 */
[-C--:B------:R-:W-:Y:S01]  /*0b80*/  LEA.HI.X.SX32 R207, R28, R29.reuse, 0x1, P3 ;  /* 0x0000001d1ccf7211 */ /* 0x080fe200018f0eff */
[----:B------:R-:W-:Y:S01]  /*0b90*/  IMAD R23, R80, 0x2, R17 ;  /* 0x0000000250177824 */ /* 0x000fe200078e0211 */
[----:B------:R-:W-:Y:S01]  /*0ba0*/  LEA.HI.X.SX32 R215, R18, R29, 0x1, P2 ;  /* 0x0000001d12d77211 */ /* 0x000fe200010f0eff */
[C---:B------:R-:W-:Y:S01]  /*0bb0*/  IMAD R58, R69.reuse, 0x4, R56 ;  /* 0x00000004453a7824 */ /* 0x040fe200078e0238 */
[----:B------:R-:W-:Y:S01]  /*0bc0*/  LEA R208, P2, R26, R149, 0x1 ;  /* 0x000000951ad07211 */ /* 0x000fe200078408ff */
[----:B------:R-:W-:Y:S01]  /*0bd0*/  IMAD R21, R80, 0x2, R23 ;  /* 0x0000000250157824 */ /* 0x000fe200078e0217 */
[-C--:B------:R-:W-:Y:S01]  /*0be0*/  LEA.HI.X.SX32 R205, R30, R29.reuse, 0x1, P4 ;  /* 0x0000001d1ecd7211 */ /* 0x080fe200020f0eff */
[C---:B------:R-:W-:Y:S01]  /*0bf0*/  IMAD R60, R69.reuse, 0x4, R58 ;  /* 0x00000004453c7824 */ /* 0x040fe200078e023a */
[----:B------:R-:W-:Y:S01]  /*0c00*/  LEA.HI.X.SX32 R209, R26, R29, 0x1, P2 ;  /* 0x0000001d1ad17211 */ /* 0x000fe200010f0eff */
[----:B------:R-:W-:Y:S01]  /*0c10*/  IMAD R25, R80, 0x2, R21 ;  /* 0x0000000250197824 */ /* 0x000fe200078e0215 */
[----:B------:R-:W-:Y:S01]  /*0c20*/  LEA R202, P2, R32, R149, 0x1 ;  /* 0x0000009520ca7211 */ /* 0x000fe200078408ff */
[----:B------:R-:W-:Y:S01]  /*0c30*/  IMAD.MOV.U32 R216, RZ, RZ, 0x3f800000 ;  /* 0x3f800000ffd87424 */ /* 0x000fe200078e00ff */
[C---:B------:R-:W-:Y:S01]  /*0c40*/  LEA R62, R69.reuse, R60, 0x2 ;  /* 0x0000003c453e7211 */ /* 0x040fe200078e10ff */
[----:B------:R-:W-:Y:S01]  /*0c50*/  IMAD R27, R80, 0x2, R25 ;  /* 0x00000002501b7824 */ /* 0x000fe200078e0219 */
[----:B------:R-:W-:Y:S01]  /*0c60*/  LEA.HI.X.SX32 R203, R32, R29, 0x1, P2 ;  /* 0x0000001d20cb7211 */ /* 0x000fe200010f0eff */
[----:B------:R-:W-:Y:S01]  /*0c70*/  IMAD.MOV.U32 R217, RZ, RZ, 0x3f800000 ;  /* 0x3f800000ffd97424 */ /* 0x000fe200078e00ff */
[-C--:B------:R-:W-:Y:S01]  /*0c80*/  LEA R196, P2, R38, R149.reuse, 0x1 ;  /* 0x0000009526c47211 */ /* 0x080fe200078408ff */
[C---:B------:R-:W-:Y:S01]  /*0c90*/  IMAD R64, R69.reuse, 0x4, R62 ;  /* 0x0000000445407824 */ /* 0x040fe200078e023e */
[-C--:B------:R-:W-:Y:S01]  /*0ca0*/  LEA R200, P3, R34, R149.reuse, 0x1 ;  /* 0x0000009522c87211 */ /* 0x080fe200078608ff */
[----:B------:R-:W-:Y:S01]  /*0cb0*/  IMAD R18, R80, 0x2, R27 ;  /* 0x0000000250127824 */ /* 0x000fe200078e021b */
[----:B------:R-:W-:Y:S01]  /*0cc0*/  LEA R198, P4, R36, R149, 0x1 ;  /* 0x0000009524c67211 */ /* 0x000fe200078808ff */
[C---:B------:R-:W-:Y:S01]  /*0cd0*/  IMAD R66, R69.reuse, 0x4, R64 ;  /* 0x0000000445427824 */ /* 0x040fe200078e0240 */
[----:B------:R-:W-:Y:S01]  /*0ce0*/  LEA.HI.X.SX32 R197, R38, R29, 0x1, P2 ;  /* 0x0000001d26c57211 */ /* 0x000fe200010f0eff */
[----:B------:R-:W-:Y:S01]  /*0cf0*/  IMAD R22, R80, 0x2, R18 ;  /* 0x0000000250167824 */ /* 0x000fe200078e0212 */
[----:B------:R-:W-:Y:S01]  /*0d00*/  LEA R190, P2, R44, R149, 0x1 ;  /* 0x000000952cbe7211 */ /* 0x000fe200078408ff */
[C---:B------:R-:W-:Y:S01]  /*0d10*/  IMAD R68, R69.reuse, 0x4, R66 ;  /* 0x0000000445447824 */ /* 0x040fe200078e0242 */
[-C--:B------:R-:W-:Y:S01]  /*0d20*/  LEA.HI.X.SX32 R201, R34, R29.reuse, 0x1, P3 ;  /* 0x0000001d22c97211 */ /* 0x080fe200018f0eff */
[----:B------:R-:W-:Y:S01]  /*0d30*/  IMAD R33, R80, 0x2, R22 ;  /* 0x0000000250217824 */ /* 0x000fe200078e0216 */
[----:B------:R-:W-:Y:S01]  /*0d40*/  LEA.HI.X.SX32 R199, R36, R29, 0x1, P4 ;  /* 0x0000001d24c77211 */ /* 0x000fe200020f0eff */
[----:B------:R-:W-:Y:S01]  /*0d50*/  IMAD R70, R69, 0x4, R68 ;  /* 0x0000000445467824 */ /* 0x000fe200078e0244 */
[----:B------:R-:W-:-:S02]  /*0d60*/  LEA R194, P3, R40, R149, 0x1 ;  /* 0x0000009528c27211 */ /* 0x000fc400078608ff */
[-C--:B------:R-:W-:Y:S01]  /*0d70*/  LEA R192, P4, R42, R149.reuse, 0x1 ;  /* 0x000000952ac07211 */ /* 0x080fe200078808ff */
[C---:B------:R-:W-:Y:S01]  /*0d80*/  IMAD R72, R69.reuse, 0x4, R70 ;  /* 0x0000000445487824 */ /* 0x040fe200078e0246 */
[----:B------:R-:W-:Y:S02]  /*0d90*/  LEA R180, P5, R50, R149, 0x1 ;  /* 0x0000009532b47211 */ /* 0x000fe400078a08ff */
[----:B------:R-:W-:Y:S01]  /*0da0*/  LEA.HI.X.SX32 R191, R44, R29, 0x1, P2 ;  /* 0x0000001d2cbf7211 */ /* 0x000fe200010f0eff */
[C---:B------:R-:W-:Y:S01]  /*0db0*/  IMAD R16, R69.reuse, 0x4, R72 ;  /* 0x0000000445107824 */ /* 0x040fe200078e0248 */
[----:B------:R-:W-:Y:S02]  /*0dc0*/  LEA R178, P2, R52, R149, 0x1 ;  /* 0x0000009534b27211 */ /* 0x000fe400078408ff */
[-C--:B------:R-:W-:Y:S01]  /*0dd0*/  LEA.HI.X.SX32 R195, R40, R29.reuse, 0x1, P3 ;  /* 0x0000001d28c37211 */ /* 0x080fe200018f0eff */
[----:B------:R-:W-:Y:S01]  /*0de0*/  IMAD R14, R69, 0x4, R16 ;  /* 0x00000004450e7824 */ /* 0x000fe200078e0210 */
[----:B------:R-:W-:-:S02]  /*0df0*/  LEA.HI.X.SX32 R193, R42, R29, 0x1, P4 ;  /* 0x0000001d2ac17211 */ /* 0x000fc400020f0eff */
[-C--:B------:R-:W-:Y:S01]  /*0e00*/  LEA R188, P3, R46, R149.reuse, 0x1 ;  /* 0x000000952ebc7211 */ /* 0x080fe200078608ff */
[----:B------:R-:W-:Y:S01]  /*0e10*/  IMAD R74, R69, 0x4, R14 ;  /* 0x00000004454a7824 */ /* 0x000fe200078e020e */
[----:B------:R-:W-:Y:S02]  /*0e20*/  LEA R182, P4, R48, R149, 0x1 ;  /* 0x0000009530b67211 */ /* 0x000fe400078808ff */
[----:B------:R-:W-:Y:S02]  /*0e30*/  LEA R35, R80, R33, 0x1 ;  /* 0x0000002150237211 */ /* 0x000fe400078e08ff */
[----:B------:R-:W-:Y:S02]  /*0e40*/  LEA.HI.X.SX32 R181, R50, R29, 0x1, P5 ;  /* 0x0000001d32b57211 */ /* 0x000fe400028f0eff */
[----:B------:R-:W-:Y:S01]  /*0e50*/  LEA R172, P5, R58, R149, 0x1 ;  /* 0x000000953aac7211 */ /* 0x000fe200078a08ff */
[----:B------:R-:W-:Y:S01]  /*0e60*/  IMAD R37, R80, 0x2, R35 ;  /* 0x0000000250257824 */ /* 0x000fe200078e0223 */
[----:B------:R-:W-:-:S02]  /*0e70*/  LEA.HI.X.SX32 R179, R52, R29, 0x1, P2 ;  /* 0x0000001d34b37211 */ /* 0x000fc400010f0eff */
[----:B------:R-:W-:Y:S01]  /*0e80*/  LEA R170, P2, R60, R149, 0x1 ;  /* 0x000000953caa7211 */ /* 0x000fe200078408ff */
[----:B------:R-:W-:Y:S01]  /*0e90*/  IMAD R39, R80, 0x2, R37 ;  /* 0x0000000250277824 */ /* 0x000fe200078e0225 */
[-C--:B------:R-:W-:Y:S02]  /*0ea0*/  LEA.HI.X.SX32 R189, R46, R29.reuse, 0x1, P3 ;  /* 0x0000001d2ebd7211 */ /* 0x080fe400018f0eff */
[----:B------:R-:W-:Y:S01]  /*0eb0*/  LEA.HI.X.SX32 R183, R48, R29, 0x1, P4 ;  /* 0x0000001d30b77211 */ /* 0x000fe200020f0eff */
[----:B------:R-:W-:Y:S01]  /*0ec0*/  IMAD R41, R80, 0x2, R39 ;  /* 0x0000000250297824 */ /* 0x000fe200078e0227 */
[-C--:B------:R-:W-:Y:S02]  /*0ed0*/  LEA R176, P3, R54, R149.reuse, 0x1 ;  /* 0x0000009536b07211 */ /* 0x080fe400078608ff */
[----:B------:R-:W-:Y:S02]  /*0ee0*/  LEA R174, P4, R56, R149, 0x1 ;  /* 0x0000009538ae7211 */ /* 0x000fe400078808ff */
[----:B------:R-:W-:-:S02]  /*0ef0*/  LEA.HI.X.SX32 R173, R58, R29, 0x1, P5 ;  /* 0x0000001d3aad7211 */ /* 0x000fc400028f0eff */
[C---:B------:R-:W-:Y:S02]  /*0f00*/  LEA R76, R69.reuse, R74, 0x2 ;  /* 0x0000004a454c7211 */ /* 0x040fe400078e10ff */
[----:B------:R-:W-:Y:S02]  /*0f10*/  LEA R164, P5, R66, R149, 0x1 ;  /* 0x0000009542a47211 */ /* 0x000fe400078a08ff */
[----:B------:R-:W-:Y:S01]  /*0f20*/  LEA.HI.X.SX32 R171, R60, R29, 0x1, P2 ;  /* 0x0000001d3cab7211 */ /* 0x000fe200010f0eff */
[----:B------:R-:W-:Y:S01]  /*0f30*/  IMAD R15, R69, 0x4, R76 ;  /* 0x00000004450f7824 */ /* 0x000fe200078e024c */
[----:B------:R-:W-:Y:S02]  /*0f40*/  LEA R162, P2, R68, R149, 0x1 ;  /* 0x0000009544a27211 */ /* 0x000fe400078408ff */
[-C--:B------:R-:W-:Y:S02]  /*0f50*/  LEA.HI.X.SX32 R177, R54, R29.reuse, 0x1, P3 ;  /* 0x0000001d36b17211 */ /* 0x080fe400018f0eff */
[----:B------:R-:W-:-:S02]  /*0f60*/  LEA.HI.X.SX32 R175, R56, R29, 0x1, P4 ;  /* 0x0000001d38af7211 */ /* 0x000fc400020f0eff */
[-C--:B------:R-:W-:Y:S02]  /*0f70*/  LEA R168, P3, R62, R149.reuse, 0x1 ;  /* 0x000000953ea87211 */ /* 0x080fe400078608ff */
[----:B------:R-:W-:Y:S02]  /*0f80*/  LEA R166, P4, R64, R149, 0x1 ;  /* 0x0000009540a67211 */ /* 0x000fe400078808ff */
[----:B------:R-:W-:Y:S02]  /*0f90*/  LEA.HI.X.SX32 R165, R66, R29, 0x1, P5 ;  /* 0x0000001d42a57211 */ /* 0x000fe400028f0eff */
[----:B------:R-:W-:Y:S02]  /*0fa0*/  LEA R156, P5, R16, R149, 0x1 ;  /* 0x00000095109c7211 */ /* 0x000fe400078a08ff */
[----:B------:R-:W-:Y:S02]  /*0fb0*/  LEA.HI.X.SX32 R163, R68, R29, 0x1, P2 ;  /* 0x0000001d44a37211 */ /* 0x000fe400010f0eff */
[----:B------:R-:W-:-:S02]  /*0fc0*/  LEA R154, P2, R14, R149, 0x1 ;  /* 0x000000950e9a7211 */ /* 0x000fc400078408ff */
[-C--:B------:R-:W-:Y:S02]  /*0fd0*/  LEA.HI.X.SX32 R169, R62, R29.reuse, 0x1, P3 ;  /* 0x0000001d3ea97211 */ /* 0x080fe400018f0eff */
[----:B------:R-:W-:Y:S02]  /*0fe0*/  LEA.HI.X.SX32 R167, R64, R29, 0x1, P4 ;  /* 0x0000001d40a77211 */ /* 0x000fe400020f0eff */
[-C--:B------:R-:W-:Y:S02]  /*0ff0*/  LEA R160, P3, R70, R149.reuse, 0x1 ;  /* 0x0000009546a07211 */ /* 0x080fe400078608ff */
[----:B------:R-:W-:Y:S02]  /*1000*/  LEA R158, P4, R72, R149, 0x1 ;  /* 0x00000095489e7211 */ /* 0x000fe400078808ff */
[----:B------:R-:W-:Y:S02]  /*1010*/  LEA.HI.X.SX32 R157, R16, R29, 0x1, P5 ;  /* 0x0000001d109d7211 */ /* 0x000fe400028f0eff */
[----:B------:R-:W-:-:S02]  /*1020*/  LEA R148, P5, R15, R149, 0x1 ;  /* 0x000000950f947211 */ /* 0x000fc400078a08ff */
[-C--:B------:R-:W-:Y:S01]  /*1030*/  LEA.HI.X.SX32 R155, R14, R29.reuse, 0x1, P2 ;  /* 0x0000001d0e9b7211 */ /* 0x080fe200010f0eff */
[----:B------:R-:W-:Y:S01]  /*1040*/  IMAD R14, R80, 0x2, R41 ;  /* 0x00000002500e7824 */ /* 0x000fe200078e0229 */
[-C--:B------:R-:W-:Y:S02]  /*1050*/  LEA.HI.X.SX32 R161, R70, R29.reuse, 0x1, P3 ;  /* 0x0000001d46a17211 */ /* 0x080fe400018f0eff */
[----:B------:R-:W-:Y:S02]  /*1060*/  LEA.HI.X.SX32 R159, R72, R29, 0x1, P4 ;  /* 0x0000001d489f7211 */ /* 0x000fe400020f0eff */
[-C--:B------:R-:W-:Y:S02]  /*1070*/  LEA R152, P3, R74, R149.reuse, 0x1 ;  /* 0x000000954a987211 */ /* 0x080fe400078608ff */
[----:B------:R-:W-:Y:S02]  /*1080*/  LEA R150, P4, R76, R149, 0x1 ;  /* 0x000000954c967211 */ /* 0x000fe400078808ff */
[-C--:B------:R-:W-:Y:S01]  /*1090*/  LEA.HI.X.SX32 R149, R15, R29.reuse, 0x1, P5 ;  /* 0x0000001d0f957211 */ /* 0x080fe200028f0eff */
[----:B------:R-:W-:Y:S01]  /*10a0*/  IMAD R15, R80, 0x2, R14 ;  /* 0x00000002500f7824 */ /* 0x000fe200078e020e */
[----:B------:R-:W-:-:S02]  /*10b0*/  LEA.HI.X.SX32 R153, R74, R29, 0x1, P3 ;  /* 0x0000001d4a997211 */ /* 0x000fc400018f0eff */
[-C--:B------:R-:W-:Y:S01]  /*10c0*/  LEA R144, P2, R17, R138.reuse, 0x1 ;  /* 0x0000008a11907211 */ /* 0x080fe200078408ff */
[C---:B------:R-:W-:Y:S01]  /*10d0*/  IMAD R16, R80.reuse, 0x2, R15 ;  /* 0x0000000250107824 */ /* 0x040fe200078e020f */
[-C--:B------:R-:W-:Y:S02]  /*10e0*/  LEA R140, P3, R21, R138.reuse, 0x1 ;  /* 0x0000008a158c7211 */ /* 0x080fe400078608ff */
[----:B------:R-:W-:Y:S02]  /*10f0*/  LEA R146, P1, R19, R138, 0x1 ;  /* 0x0000008a13927211 */ /* 0x000fe400078208ff */
[-C--:B------:R-:W-:Y:S01]  /*1100*/  LEA.HI.X.SX32 R145, R17, R78.reuse, 0x1, P2 ;  /* 0x0000004e11917211 */ /* 0x080fe200010f0eff */
[----:B------:R-:W-:Y:S01]  /*1110*/  IMAD R17, R80, 0x2, R16 ;  /* 0x0000000250117824 */ /* 0x000fe200078e0210 */
[----:B------:R-:W-:Y:S02]  /*1120*/  LEA.HI.X.SX32 R141, R21, R78, 0x1, P3 ;  /* 0x0000004e158d7211 */ /* 0x000fe400018f0eff */
[----:B------:R-:W-:-:S02]  /*1130*/  LEA R28, P3, R18, R138, 0x1 ;  /* 0x0000008a121c7211 */ /* 0x000fc400078608ff */
[----:B------:R-:W-:Y:S02]  /*1140*/  LEA.HI.X.SX32 R147, R19, R78, 0x1, P1 ;  /* 0x0000004e13937211 */ /* 0x000fe400008f0eff */
[----:B------:R-:W-:Y:S02]  /*1150*/  LEA.HI.X.SX32 R151, R76, R29, 0x1, P4 ;  /* 0x0000001d4c977211 */ /* 0x000fe400020f0eff */
[C---:B------:R-:W-:Y:S02]  /*1160*/  LEA R142, P1, R23.reuse, R138, 0x1 ;  /* 0x0000008a178e7211 */ /* 0x040fe400078208ff */
[-C--:B------:R-:W-:Y:S02]  /*1170*/  LEA.HI.X.SX32 R29, R18, R78.reuse, 0x1, P3 ;  /* 0x0000004e121d7211 */ /* 0x080fe400018f0eff */
[----:B------:R-:W-:Y:S02]  /*1180*/  LEA R18, R80, R17, 0x1 ;  /* 0x0000001150127211 */ /* 0x000fe400078e08ff */
[----:B------:R-:W-:-:S02]  /*1190*/  LEA.HI.X.SX32 R143, R23, R78, 0x1, P1 ;  /* 0x0000004e178f7211 */ /* 0x000fc400008f0eff */
[-C--:B------:R-:W-:Y:S01]  /*11a0*/  LEA R24, P1, R25, R138.reuse, 0x1 ;  /* 0x0000008a19187211 */ /* 0x080fe200078208ff */
[C---:B------:R-:W-:Y:S01]  /*11b0*/  IMAD R19, R80.reuse, 0x2, R18 ;  /* 0x0000000250137824 */ /* 0x040fe200078e0212 */
[----:B------:R-:W-:Y:S02]  /*11c0*/  LEA R26, P2, R27, R138, 0x1 ;  /* 0x0000008a1b1a7211 */ /* 0x000fe400078408ff */
[----:B------:R-:W-:Y:S01]  /*11d0*/  LEA.HI.X.SX32 R25, R25, R78, 0x1, P1 ;  /* 0x0000004e19197211 */ /* 0x000fe200008f0eff */
[----:B------:R-:W-:Y:S01]  /*11e0*/  IMAD R21, R80, 0x2, R19 ;  /* 0x0000000250157824 */ /* 0x000fe200078e0213 */
[C---:B------:R-:W-:Y:S02]  /*11f0*/  LEA R30, P1, R22.reuse, R138, 0x1 ;  /* 0x0000008a161e7211 */ /* 0x040fe400078208ff */
[-C--:B------:R-:W-:Y:S02]  /*1200*/  LEA.HI.X.SX32 R27, R27, R78.reuse, 0x1, P2 ;  /* 0x0000004e1b1b7211 */ /* 0x080fe400010f0eff */
[----:B------:R-:W-:Y:S01]  /*1210*/  LEA.HI.X.SX32 R31, R22, R78, 0x1, P1 ;  /* 0x0000004e161f7211 */ /* 0x000fe200008f0eff */
[----:B------:R-:W-:Y:S01]  /*1220*/  IMAD R22, R80, 0x2, R21 ;  /* 0x0000000250167824 */ /* 0x000fe200078e0215 */
[----:B------:R-:W-:-:S02]  /*1230*/  LEA R32, P2, R33, R138, 0x1 ;  /* 0x0000008a21207211 */ /* 0x000fc400078408ff */
[----:B------:R-:W-:Y:S01]  /*1240*/  LEA R36, P1, R37, R138, 0x1 ;  /* 0x0000008a25247211 */ /* 0x000fe200078208ff */
[C---:B------:R-:W-:Y:S01]  /*1250*/  IMAD R23, R80.reuse, 0x2, R22 ;  /* 0x0000000250177824 */ /* 0x040fe200078e0216 */
[----:B------:R-:W-:Y:S02]  /*1260*/  LEA.HI.X.SX32 R33, R33, R78, 0x1, P2 ;  /* 0x0000004e21217211 */ /* 0x000fe400010f0eff */
[-C--:B------:R-:W-:Y:S01]  /*1270*/  LEA R34, P3, R35, R138.reuse, 0x1 ;  /* 0x0000008a23227211 */ /* 0x080fe200078608ff */
[----:B------:R-:W-:Y:S01]  /*1280*/  IMAD R61, R80, 0x2, R23 ;  /* 0x00000002503d7824 */ /* 0x000fe200078e0217 */
[----:B------:R-:W-:Y:S02]  /*1290*/  LEA R38, P2, R39, R138, 0x1 ;  /* 0x0000008a27267211 */ /* 0x000fe400078408ff */
[----:B------:R-:W-:Y:S02]  /*12a0*/  LEA.HI.X.SX32 R37, R37, R78, 0x1, P1 ;  /* 0x0000004e25257211 */ /* 0x000fe400008f0eff */
[----:B------:R-:W-:-:S02]  /*12b0*/  LEA R42, P1, R14, R138, 0x1 ;  /* 0x0000008a0e2a7211 */ /* 0x000fc400078208ff */
[-C--:B------:R-:W-:Y:S02]  /*12c0*/  LEA.HI.X.SX32 R35, R35, R78.reuse, 0x1, P3 ;  /* 0x0000004e23237211 */ /* 0x080fe400018f0eff */
[----:B------:R-:W-:Y:S02]  /*12d0*/  LEA.HI.X.SX32 R39, R39, R78, 0x1, P2 ;  /* 0x0000004e27277211 */ /* 0x000fe400010f0eff */
[-C--:B------:R-:W-:Y:S02]  /*12e0*/  LEA R40, P3, R41, R138.reuse, 0x1 ;  /* 0x0000008a29287211 */ /* 0x080fe400078608ff */
[----:B------:R-:W-:Y:S02]  /*12f0*/  LEA R44, P2, R15, R138, 0x1 ;  /* 0x0000008a0f2c7211 */ /* 0x000fe400078408ff */
[-C--:B------:R-:W-:Y:S01]  /*1300*/  LEA.HI.X.SX32 R43, R14, R78.reuse, 0x1, P1 ;  /* 0x0000004e0e2b7211 */ /* 0x080fe200008f0eff */
[----:B------:R-:W-:Y:S01]  /*1310*/  IMAD R14, R80, 0x2, R61 ;  /* 0x00000002500e7824 */ /* 0x000fe200078e023d */
[----:B------:R-:W-:-:S02]  /*1320*/  LEA.HI.X.SX32 R41, R41, R78, 0x1, P3 ;  /* 0x0000004e29297211 */ /* 0x000fc400018f0eff */
[----:B------:R-:W-:Y:S01]  /*1330*/  LEA.HI.X.SX32 R45, R15, R78, 0x1, P2 ;  /* 0x0000004e0f2d7211 */ /* 0x000fe200010f0eff */
[----:B------:R-:W-:Y:S01]  /*1340*/  IMAD R15, R80, 0x2, R14 ;  /* 0x00000002500f7824 */ /* 0x000fe200078e020e */
[CC--:B------:R-:W-:Y:S02]  /*1350*/  LEA R46, P3, R16.reuse, R138.reuse, 0x1 ;  /* 0x0000008a102e7211 */ /* 0x0c0fe400078608ff */
[----:B------:R-:W-:Y:S02]  /*1360*/  LEA R48, P1, R17, R138, 0x1 ;  /* 0x0000008a11307211 */ /* 0x000fe400078208ff */
[----:B------:R-:W-:Y:S02]  /*1370*/  LEA.HI.X.SX32 R47, R16, R78, 0x1, P3 ;  /* 0x0000004e102f7211 */ /* 0x000fe400018f0eff */
[----:B------:R-:W-:Y:S02]  /*1380*/  LEA R16, R80, R15, 0x1 ;  /* 0x0000000f50107211 */ /* 0x000fe400078e08ff */
[----:B------:R-:W-:-:S02]  /*1390*/  LEA R50, P2, R18, R138, 0x1 ;  /* 0x0000008a12327211 */ /* 0x000fc400078408ff */
[----:B------:R-:W-:Y:S01]  /*13a0*/  LEA.HI.X.SX32 R49, R17, R78, 0x1, P1 ;  /* 0x0000004e11317211 */ /* 0x000fe200008f0eff */
[----:B------:R-:W-:Y:S01]  /*13b0*/  IMAD R17, R80, 0x2, R16 ;  /* 0x0000000250117824 */ /* 0x000fe200078e0210 */
[C---:B------:R-:W-:Y:S02]  /*13c0*/  LEA R52, P3, R19.reuse, R138, 0x1 ;  /* 0x0000008a13347211 */ /* 0x040fe400078608ff */
[----:B------:R-:W-:Y:S01]  /*13d0*/  LEA.HI.X.SX32 R51, R18, R78, 0x1, P2 ;  /* 0x0000004e12337211 */ /* 0x000fe200010f0eff */
[----:B------:R-:W-:Y:S01]  /*13e0*/  IMAD R18, R80, 0x2, R17 ;  /* 0x0000000250127824 */ /* 0x000fe200078e0211 */
[----:B------:R-:W-:Y:S02]  /*13f0*/  LEA R56, P2, R22, R138, 0x1 ;  /* 0x0000008a16387211 */ /* 0x000fe400078408ff */
[----:B------:R-:W-:Y:S01]  /*1400*/  LEA.HI.X.SX32 R53, R19, R78, 0x1, P3 ;  /* 0x0000004e13357211 */ /* 0x000fe200018f0eff */
[----:B------:R-:W-:Y:S01]  /*1410*/  IMAD R19, R80, 0x2, R18 ;  /* 0x0000000250137824 */ /* 0x000fe200078e0212 */
[----:B------:R-:W-:-:S02]  /*1420*/  LEA R54, P1, R21, R138, 0x1 ;  /* 0x0000008a15367211 */ /* 0x000fc400078208ff */
[----:B------:R-:W-:Y:S02]  /*1430*/  LEA R58, P3, R23, R138, 0x1 ;  /* 0x0000008a173a7211 */ /* 0x000fe400078608ff */
[----:B------:R-:W-:Y:S02]  /*1440*/  LEA.HI.X.SX32 R57, R22, R78, 0x1, P2 ;  /* 0x0000004e16397211 */ /* 0x000fe400010f0eff */
[----:B------:R-:W-:Y:S02]  /*1450*/  LEA R62, P2, R14, R138, 0x1 ;  /* 0x0000008a0e3e7211 */ /* 0x000fe400078408ff */
[-C--:B------:R-:W-:Y:S02]  /*1460*/  LEA.HI.X.SX32 R55, R21, R78.reuse, 0x1, P1 ;  /* 0x0000004e15377211 */ /* 0x080fe400008f0eff */
[----:B------:R-:W-:Y:S02]  /*1470*/  LEA.HI.X.SX32 R59, R23, R78, 0x1, P3 ;  /* 0x0000004e173b7211 */ /* 0x000fe400018f0eff */
[----:B------:R-:W-:-:S02]  /*1480*/  LEA R60, P1, R61, R138, 0x1 ;  /* 0x0000008a3d3c7211 */ /* 0x000fc400078208ff */
[----:B------:R-:W-:Y:S02]  /*1490*/  LEA R64, P3, R15, R138, 0x1 ;  /* 0x0000008a0f407211 */ /* 0x000fe400078608ff */
[-C--:B------:R-:W-:Y:S01]  /*14a0*/  LEA.HI.X.SX32 R63, R14, R78.reuse, 0x1, P2 ;  /* 0x0000004e0e3f7211 */ /* 0x080fe200010f0eff */
[C---:B------:R-:W-:Y:S01]  /*14b0*/  IMAD R14, R80.reuse, 0x2, R19 ;  /* 0x00000002500e7824 */ /* 0x040fe200078e0213 */
[-C--:B------:R-:W-:Y:S02]  /*14c0*/  LEA.HI.X.SX32 R61, R61, R78.reuse, 0x1, P1 ;  /* 0x0000004e3d3d7211 */ /* 0x080fe400008f0eff */
[----:B------:R-:W-:Y:S01]  /*14d0*/  LEA.HI.X.SX32 R65, R15, R78, 0x1, P3 ;  /* 0x0000004e0f417211 */ /* 0x000fe200018f0eff */
[----:B------:R-:W-:Y:S01]  /*14e0*/  IMAD R15, R80, 0x2, R14 ;  /* 0x00000002500f7824 */ /* 0x000fe200078e020e */
[-C--:B------:R-:W-:Y:S02]  /*14f0*/  LEA R66, P1, R16, R138.reuse, 0x1 ;  /* 0x0000008a10427211 */ /* 0x080fe400078208ff */
[----:B------:R-:W-:-:S02]  /*1500*/  LEA R68, P2, R17, R138, 0x1 ;  /* 0x0000008a11447211 */ /* 0x000fc400078408ff */
[----:B------:R-:W-:Y:S02]  /*1510*/  LEA R70, P3, R18, R138, 0x1 ;  /* 0x0000008a12467211 */ /* 0x000fe400078608ff */
[-C--:B------:R-:W-:Y:S01]  /*1520*/  LEA.HI.X.SX32 R67, R16, R78.reuse, 0x1, P1 ;  /* 0x0000004e10437211 */ /* 0x080fe200008f0eff */
[----:B------:R-:W-:Y:S01]  /*1530*/  IMAD R16, R80, 0x2, R15 ;  /* 0x0000000250107824 */ /* 0x000fe200078e020f */
[-C--:B------:R-:W-:Y:S02]  /*1540*/  LEA.HI.X.SX32 R69, R17, R78.reuse, 0x1, P2 ;  /* 0x0000004e11457211 */ /* 0x080fe400010f0eff */
[----:B------:R-:W-:Y:S02]  /*1550*/  CS2R R80, SRZ ;  /* 0x0000000000507805 */ /* 0x000fe4000001ff00 */
[----:B------:R-:W-:Y:S02]  /*1560*/  LEA.HI.X.SX32 R71, R18, R78, 0x1, P3 ;  /* 0x0000004e12477211 */ /* 0x000fe400018f0eff */
[----:B------:R-:W-:-:S02]  /*1570*/  LEA R132, P1, R19, R138, 0x1 ;  /* 0x0000008a13847211 */ /* 0x000fc400078208ff */
[-C--:B------:R-:W-:Y:S02]  /*1580*/  LEA R134, P2, R14, R138.reuse, 0x1 ;  /* 0x0000008a0e867211 */ /* 0x080fe400078408ff */
[-C--:B------:R-:W-:Y:S02]  /*1590*/  LEA R136, P3, R15, R138.reuse, 0x1 ;  /* 0x0000008a0f887211 */ /* 0x080fe400078608ff */
[----:B------:R-:W-:Y:S02]  /*15a0*/  LEA R138, P4, R16, R138, 0x1 ;  /* 0x0000008a108a7211 */ /* 0x000fe400078808ff */
[-C--:B------:R-:W-:Y:S02]  /*15b0*/  LEA.HI.X.SX32 R133, R19, R78.reuse, 0x1, P1 ;  /* 0x0000004e13857211 */ /* 0x080fe400008f0eff */
[-C--:B------:R-:W-:Y:S02]  /*15c0*/  LEA.HI.X.SX32 R135, R14, R78.reuse, 0x1, P2 ;  /* 0x0000004e0e877211 */ /* 0x080fe400010f0eff */
[----:B------:R-:W-:-:S02]  /*15d0*/  LEA.HI.X.SX32 R137, R15, R78, 0x1, P3 ;  /* 0x0000004e0f897211 */ /* 0x000fc400018f0eff */
[----:B------:R-:W-:Y:S02]  /*15e0*/  LEA.HI.X.SX32 R139, R16, R78, 0x1, P4 ;  /* 0x0000004e108b7211 */ /* 0x000fe400020f0eff */
[----:B------:R-:W-:Y:S02]  /*15f0*/  CS2R R16, SRZ ;  /* 0x0000000000107805 */ /* 0x000fe4000001ff00 */
[C---:B------:R-:W-:Y:S02]  /*1600*/  LOP3.LUT R18, R20.reuse, 0x20, RZ, 0x3c, !PT ;  /* 0x0000002014127812 */ /* 0x040fe400078e3cff */
[----:B------:R-:W-:Y:S02]  /*1610*/  LOP3.LUT R19, R20, 0x40, RZ, 0x3c, !PT ;  /* 0x0000004014137812 */ /* 0x000fe400078e3cff */
[C---:B------:R-:W-:Y:S02]  /*1620*/  LOP3.LUT R21, R3.reuse, 0x20, RZ, 0x3c, !PT ;  /* 0x0000002003157812 */ /* 0x040fe400078e3cff */
[----:B------:R-:W-:-:S02]  /*1630*/  LOP3.LUT R22, R3, 0x40, RZ, 0x3c, !PT ;  /* 0x0000004003167812 */ /* 0x000fc400078e3cff */
[----:B------:R-:W-:Y:S02]  /*1640*/  LOP3.LUT R23, R3, 0x60, RZ, 0x3c, !PT ;  /* 0x0000006003177812 */ /* 0x000fe400078e3cff */
[----:B------:R-:W-:Y:S02]  /*1650*/  LOP3.LUT P1, RZ, R0, 0x7, RZ, 0xc0, !PT ;  /* 0x0000000700ff7812 */ /* 0x000fe4000782c0ff */
[----:B------:R-:W-:Y:S02]  /*1660*/  LOP3.LUT R20, R20, 0x60, RZ, 0x3c, !PT ;  /* 0x0000006014147812 */ /* 0x000fe400078e3cff */
[----:B------:R-:W-:Y:S02]  /*1670*/  LOP3.LUT R15, R10, 0x40, RZ, 0x3c, !PT ;  /* 0x000000400a0f7812 */ /* 0x000fe400078e3cff */
[----:B------:R-:W-:Y:S02]  /*1680*/  LOP3.LUT R14, R12, 0x20, RZ, 0x3c, !PT ;  /* 0x000000200c0e7812 */ /* 0x000fe400078e3cff */
[----:B0-----:R-:W-:-:S07]  /*1690*/  LOP3.LUT R3, R11, 0x40, RZ, 0x3c, !PT ;  /* 0x000000400b037812 */ /* 0x001fce00078e3cff */
.L_x_9:
[----:B------:R-:W-:-:S04]  /*16a0*/  IMAD.WIDE R72, R16, 0x2, R214 ;  /* 0x0000000210487825 */ /* 0x000fc800078e02d6 */
[C---:B------:R-:W-:Y:S01]  /*16b0*/  IMAD.WIDE R74, R16.reuse, 0x2, R212 ;  /* 0x00000002104a7825 */ /* 0x040fe200078e02d4 */
[----:B------:R0:W2:Y:S03]  /*16c0*/  LDG.E.U16 R78, desc[UR10][R72.64] ;  /* 0x0000000a484e7981 */ /* 0x0000a6000c1e1500 */
[C---:B------:R-:W-:Y:S01]  /*16d0*/  IMAD.WIDE R92, R16.reuse, 0x2, R204 ;  /* 0x00000002105c7825 */ /* 0x040fe200078e02cc */
[----:B------:R1:W3:Y:S03]  /*16e0*/  LDG.E.U16 R79, desc[UR10][R74.64] ;  /* 0x0000000a4a4f7981 */ /* 0x0002e6000c1e1500 */
[C---:B------:R-:W-:Y:S01]  /*16f0*/  IMAD.WIDE R76, R16.reuse, 0x2, R210 ;  /* 0x00000002104c7825 */ /* 0x040fe200078e02d2 */
[----:B------:R4:W5:Y:S03]  /*1700*/  LDG.E.U16 R101, desc[UR10][R92.64] ;  /* 0x0000000a5c657981 */ /* 0x000966000c1e1500 */
[C---:B------:R-:W-:Y:S01]  /*1710*/  IMAD.WIDE R88, R16.reuse, 0x2, R208 ;  /* 0x0000000210587825 */ /* 0x040fe200078e02d0 */
[----:B------:R1:W3:Y:S03]  /*1720*/  LDG.E.U16 R98, desc[UR10][R76.64] ;  /* 0x0000000a4c627981 */ /* 0x0002e6000c1e1500 */
[C---:B------:R-:W-:Y:S01]  /*1730*/  IMAD.WIDE R90, R16.reuse, 0x2, R206 ;  /* 0x00000002105a7825 */ /* 0x040fe200078e02ce */
[----:B------:R4:W5:Y:S03]  /*1740*/  LDG.E.U16 R99, desc[UR10][R88.64] ;  /* 0x0000000a58637981 */ /* 0x000966000c1e1500 */
[C---:B0-----:R-:W-:Y:S01]  /*1750*/  IMAD.WIDE R72, R16.reuse, 0x2, R200 ;  /* 0x0000000210487825 */ /* 0x041fe200078e02c8 */
[----:B------:R0:W5:Y:S03]  /*1760*/  LDG.E.U16 R100, desc[UR10][R90.64] ;  /* 0x0000000a5a647981 */ /* 0x000166000c1e1500 */
[C---:B-1----:R-:W-:Y:S01]  /*1770*/  IMAD.WIDE R74, R16.reuse, 0x2, R198 ;  /* 0x00000002104a7825 */ /* 0x042fe200078e02c6 */
[----:B------:R1:W5:Y:S03]  /*1780*/  LDG.E.U16 R114, desc[UR10][R72.64] ;  /* 0x0000000a48727981 */ /* 0x000366000c1e1500 */
[C---:B------:R-:W-:Y:S01]  /*1790*/  IMAD.WIDE R102, R16.reuse, 0x2, R202 ;  /* 0x0000000210667825 */ /* 0x040fe200078e02ca */
[----:B------:R0:W5:Y:S03]  /*17a0*/  LDG.E.U16 R115, desc[UR10][R74.64] ;  /* 0x0000000a4a737981 */ /* 0x000166000c1e1500 */
[----:B------:R-:W-:-:S02]  /*17b0*/  IMAD.WIDE R94, R16, 0x2, R196 ;  /* 0x00000002105e7825 */ /* 0x000fc400078e02c4 */
[----:B------:R-:W5:Y:S02]  /*17c0*/  LDG.E.U16 R102, desc[UR10][R102.64] ;  /* 0x0000000a66667981 */ /* 0x000f64000c1e1500 */
[C---:B------:R-:W-:Y:S02]  /*17d0*/  IMAD.WIDE R96, R16.reuse, 0x2, R194 ;  /* 0x0000000210607825 */ /* 0x040fe400078e02c2 */
[----:B------:R-:W5:Y:S02]  /*17e0*/  LDG.E.U16 R116, desc[UR10][R94.64] ;  /* 0x0000000a5e747981 */ /* 0x000f64000c1e1500 */
[C---:B------:R-:W-:Y:S02]  /*17f0*/  IMAD.WIDE R104, R16.reuse, 0x2, R192 ;  /* 0x0000000210687825 */ /* 0x040fe400078e02c0 */
[----:B------:R-:W5:Y:S02]  /*1800*/  LDG.E.U16 R117, desc[UR10][R96.64] ;  /* 0x0000000a60757981 */ /* 0x000f64000c1e1500 */
[----:B------:R-:W-:-:S02]  /*1810*/  IMAD.WIDE R106, R16, 0x2, R178 ;  /* 0x00000002106a7825 */ /* 0x000fc400078e02b2 */
[----:B------:R0:W5:Y:S02]  /*1820*/  LDG.E.U16 R118, desc[UR10][R104.64] ;  /* 0x0000000a68767981 */ /* 0x000164000c1e1500 */
[C---:B----4-:R-:W-:Y:S02]  /*1830*/  IMAD.WIDE R92, R16.reuse, 0x2, R180 ;  /* 0x00000002105c7825 */ /* 0x050fe400078e02b4 */
[----:B------:R4:W5:Y:S02]  /*1840*/  LDG.E.U16 R122, desc[UR10][R106.64] ;  /* 0x0000000a6a7a7981 */ /* 0x000964000c1e1500 */
[C---:B------:R-:W-:Y:S02]  /*1850*/  IMAD.WIDE R76, R16.reuse, 0x2, R190 ;  /* 0x00000002104c7825 */ /* 0x040fe400078e02be */
[----:B------:R1:W5:Y:S02]  /*1860*/  LDG.E.U16 R121, desc[UR10][R92.64] ;  /* 0x0000000a5c797981 */ /* 0x000364000c1e1500 */
[----:B------:R-:W-:-:S02]  /*1870*/  IMAD.WIDE R88, R16, 0x2, R188 ;  /* 0x0000000210587825 */ /* 0x000fc400078e02bc */
[----:B------:R-:W5:Y:S02]  /*1880*/  LDG.E.U16 R103, desc[UR10][R76.64] ;  /* 0x0000000a4c677981 */ /* 0x000f64000c1e1500 */
[C---:B0-----:R-:W-:Y:S02]  /*1890*/  IMAD.WIDE R90, R16.reuse, 0x2, R182 ;  /* 0x00000002105a7825 */ /* 0x041fe400078e02b6 */
[----:B------:R-:W5:Y:S02]  /*18a0*/  LDG.E.U16 R119, desc[UR10][R88.64] ;  /* 0x0000000a58777981 */ /* 0x000f64000c1e1500 */
[C---:B-1----:R-:W-:Y:S02]  /*18b0*/  IMAD.WIDE R72, R16.reuse, 0x2, R176 ;  /* 0x0000000210487825 */ /* 0x042fe400078e02b0 */
[----:B------:R0:W5:Y:S02]  /*18c0*/  LDG.E.U16 R120, desc[UR10][R90.64] ;  /* 0x0000000a5a787981 */ /* 0x000164000c1e1500 */
[----:B------:R-:W-:-:S02]  /*18d0*/  IMAD.WIDE R74, R16, 0x2, R174 ;  /* 0x00000002104a7825 */ /* 0x000fc400078e02ae */
[----:B------:R-:W5:Y:S02]  /*18e0*/  LDG.E.U16 R123, desc[UR10][R72.64] ;  /* 0x0000000a487b7981 */ /* 0x000f64000c1e1500 */
[C---:B------:R-:W-:Y:S02]  /*18f0*/  IMAD.WIDE R104, R16.reuse, 0x2, R172 ;  /* 0x0000000210687825 */ /* 0x040fe400078e02ac */
[----:B------:R1:W5:Y:S02]  /*1900*/  LDG.E.U16 R124, desc[UR10][R74.64] ;  /* 0x0000000a4a7c7981 */ /* 0x000364000c1e1500 */
[C---:B------:R-:W-:Y:S02]  /*1910*/  IMAD.WIDE R108, R16.reuse, 0x2, R170 ;  /* 0x00000002106c7825 */ /* 0x040fe400078e02aa */
[----:B------:R-:W5:Y:S02]  /*1920*/  LDG.E.U16 R104, desc[UR10][R104.64] ;  /* 0x0000000a68687981 */ /* 0x000f64000c1e1500 */
[----:B------:R-:W-:-:S02]  /*1930*/  IMAD.WIDE R110, R16, 0x2, R166 ;  /* 0x00000002106e7825 */ /* 0x000fc400078e02a6 */
[----:B------:R-:W5:Y:S02]  /*1940*/  LDG.E.U16 R108, desc[UR10][R108.64] ;  /* 0x0000000a6c6c7981 */ /* 0x000f64000c1e1500 */
[C---:B----4-:R-:W-:Y:S02]  /*1950*/  IMAD.WIDE R106, R16.reuse, 0x2, R162 ;  /* 0x00000002106a7825 */ /* 0x050fe400078e02a2 */
[----:B------:R-:W4:Y:S02]  /*1960*/  LDG.E.U16 R110, desc[UR10][R110.64] ;  /* 0x0000000a6e6e7981 */ /* 0x000f24000c1e1500 */
[C---:B------:R-:W-:Y:S02]  /*1970*/  IMAD.WIDE R112, R16.reuse, 0x2, R158 ;  /* 0x0000000210707825 */ /* 0x040fe400078e029e */
[----:B------:R-:W4:Y:S02]  /*1980*/  LDG.E.U16 R106, desc[UR10][R106.64] ;  /* 0x0000000a6a6a7981 */ /* 0x000f24000c1e1500 */
[----:B------:R-:W-:-:S02]  /*1990*/  IMAD.WIDE R96, R16, 0x2, R154 ;  /* 0x0000000210607825 */ /* 0x000fc400078e029a */
[----:B------:R-:W4:Y:S02]  /*19a0*/  LDG.E.U16 R112, desc[UR10][R112.64] ;  /* 0x0000000a70707981 */ /* 0x000f24000c1e1500 */
[C---:B------:R-:W-:Y:S02]  /*19b0*/  IMAD.WIDE R94, R16.reuse, 0x2, R150 ;  /* 0x00000002105e7825 */ /* 0x040fe400078e0296 */
[----:B------:R-:W4:Y:S02]  /*19c0*/  LDG.E.U16 R96, desc[UR10][R96.64] ;  /* 0x0000000a60607981 */ /* 0x000f24000c1e1500 */
[C---:B------:R-:W-:Y:S02]  /*19d0*/  IMAD.WIDE R92, R16.reuse, 0x2, R168 ;  /* 0x00000002105c7825 */ /* 0x040fe400078e02a8 */
[----:B------:R-:W4:Y:S02]  /*19e0*/  LDG.E.U16 R94, desc[UR10][R94.64] ;  /* 0x0000000a5e5e7981 */ /* 0x000f24000c1e1500 */
[----:B0-----:R-:W-:-:S02]  /*19f0*/  IMAD.WIDE R90, R16, 0x2, R164 ;  /* 0x00000002105a7825 */ /* 0x001fc400078e02a4 */
[----:B------:R0:W4:Y:S02]  /*1a00*/  LDG.E.U16 R92, desc[UR10][R92.64] ;  /* 0x0000000a5c5c7981 */ /* 0x000124000c1e1500 */
[C---:B------:R-:W-:Y:S02]  /*1a10*/  IMAD.WIDE R88, R16.reuse, 0x2, R160 ;  /* 0x0000000210587825 */ /* 0x040fe400078e02a0 */
[----:B------:R-:W4:Y:S02]  /*1a20*/  LDG.E.U16 R105, desc[UR10][R90.64] ;  /* 0x0000000a5a697981 */ /* 0x000f24000c1e1500 */
[C---:B------:R-:W-:Y:S02]  /*1a30*/  IMAD.WIDE R76, R16.reuse, 0x2, R156 ;  /* 0x00000002104c7825 */ /* 0x040fe400078e029c */
[----:B------:R-:W4:Y:S02]  /*1a40*/  LDG.E.U16 R107, desc[UR10][R88.64] ;  /* 0x0000000a586b7981 */ /* 0x000f24000c1e1500 */
[----:B-1----:R-:W-:-:S02]  /*1a50*/  IMAD.WIDE R74, R16, 0x2, R152 ;  /* 0x00000002104a7825 */ /* 0x002fc400078e0298 */
[----:B------:R-:W4:Y:S02]  /*1a60*/  LDG.E.U16 R109, desc[UR10][R76.64] ;  /* 0x0000000a4c6d7981 */ /* 0x000f24000c1e1500 */
[----:B------:R-:W-:Y:S02]  /*1a70*/  IMAD.WIDE R72, R16, 0x2, R148 ;  /* 0x0000000210487825 */ /* 0x000fe400078e0294 */
[----:B------:R-:W4:Y:S04]  /*1a80*/  LDG.E.U16 R111, desc[UR10][R74.64] ;  /* 0x0000000a4a6f7981 */ /* 0x000f28000c1e1500 */
[----:B------:R-:W4:Y:S01]  /*1a90*/  LDG.E.U16 R95, desc[UR10][R72.64] ;  /* 0x0000000a485f7981 */ /* 0x000f22000c1e1500 */
[----:B------:R-:W-:Y:S01]  /*1aa0*/  BAR.SYNC.DEFER_BLOCKING 0x0 ;  /* 0x0000000000007b1d */ /* 0x000fe20000010000 */
[C---:B0-----:R-:W-:Y:S01]  /*1ab0*/  LOP3.LUT R93, R0.reuse, 0xc0, RZ, 0xc0, !PT ;  /* 0x000000c0005d7812 */ /* 0x041fe200078ec0ff */
[----:B------:R-:W-:-:S03]  /*1ac0*/  IMAD.SHL.U32 R97, R0, 0x2, RZ ;  /* 0x0000000200617824 */ /* 0x000fc600078e00ff */
[----:B------:R-:W-:-:S04]  /*1ad0*/  SHF.R.U32.HI R126, RZ, 0x2, R93 ;  /* 0x00000002ff7e7819 */ /* 0x000fc8000001165d */
[----:B------:R-:W-:-:S04]  /*1ae0*/  LOP3.LUT R97, R126, 0x1fe, R97, 0x78, !PT ;  /* 0x000001fe7e617812 */ /* 0x000fc800078e7861 */
[----:B------:R-:W-:Y:S01]  /*1af0*/  LOP3.LUT R220, R97, 0x40, RZ, 0x3c, !PT ;  /* 0x0000004061dc7812 */ /* 0x000fe200078e3cff */
[----:B--2---:R-:W-:Y:S04]  /*1b00*/  STS.U16 [R97+UR8], R78 ;  /* 0x0000004e61007988 */ /* 0x004fe80008000408 */
[----:B---3--:R-:W-:Y:S04]  /*1b10*/  STS.U16 [R97+UR8+0x400], R98 ;  /* 0x0004006261007988 */ /* 0x008fe80008000408 */
[----:B-----5:R-:W-:Y:S04]  /*1b20*/  STS.U16 [R97+UR8+0x800], R100 ;  /* 0x0008006461007988 */ /* 0x020fe80008000408 */
[----:B------:R-:W-:Y:S04]  /*1b30*/  STS.U16 [R97+UR8+0x1000], R115 ;  /* 0x0010007361007988 */ /* 0x000fe80008000408 */
[----:B------:R-:W-:Y:S04]  /*1b40*/  STS.U16 [R97+UR8+0xc00], R102 ;  /* 0x000c006661007988 */ /* 0x000fe80008000408 */
[----:B------:R-:W-:Y:S04]  /*1b50*/  STS.U16 [R97+UR8+0x1400], R117 ;  /* 0x0014007561007988 */ /* 0x000fe80008000408 */
[----:B------:R-:W-:Y:S04]  /*1b60*/  STS.U16 [R97+UR8+0x2000], R122 ;  /* 0x0020007a61007988 */ /* 0x000fe80008000408 */
[----:B------:R-:W-:Y:S04]  /*1b70*/  STS.U16 [R97+UR8+0x1800], R103 ;  /* 0x0018006761007988 */ /* 0x000fe80008000408 */
[----:B------:R-:W-:Y:S04]  /*1b80*/  STS.U16 [R97+UR8+0x1c00], R120 ;  /* 0x001c007861007988 */ /* 0x000fe80008000408 */
[----:B------:R-:W-:Y:S04]  /*1b90*/  STS.U16 [R97+UR8+0x2400], R124 ;  /* 0x0024007c61007988 */ /* 0x000fe80008000408 */
[----:B------:R-:W-:Y:S04]  /*1ba0*/  STS.U16 [R97+UR8+0x2800], R108 ;  /* 0x0028006c61007988 */ /* 0x000fe80008000408 */
[----:B----4-:R-:W-:Y:S04]  /*1bb0*/  STS.U16 [R97+UR8+0x2c00], R110 ;  /* 0x002c006e61007988 */ /* 0x010fe80008000408 */
        /* <DEDUP_REMOVED lines=19> */
[----:B------:R-:W-:Y:S01]  /*1cf0*/  STS.U16 [R220+UR8+0x3e00], R95 ;  /* 0x003e005fdc007988 */ /* 0x000fe20008000408 */
[----:B------:R-:W-:Y:S06]  /*1d00*/  BAR.SYNC.DEFER_BLOCKING 0x0 ;  /* 0x0000000000007b1d */ /* 0x000fec0000010000 */
[----:B------:R-:W-:Y:S04]  /*1d10*/  LDSM.16.MT88.4 R124, [R12+UR8+0x6000] ;  /* 0x006000080c7c783b */ /* 0x000fe80008004200 */
[----:B------:R-:W0:Y:S04]  /*1d20*/  LDSM.16.M88.4 R76, [R10+UR8] ;  /* 0x000000080a4c783b */ /* 0x000e280008000200 */
[----:B------:R-:W1:Y:S04]  /*1d30*/  LDSM.16.M88.4 R72, [R10+UR8+0x2000] ;  /* 0x002000080a48783b */ /* 0x000e680008000200 */
[----:B------:R-:W2:Y:S04]  /*1d40*/  LDSM.16.MT88.4 R88, [R14+UR8+0x6000] ;  /* 0x006000080e58783b */ /* 0x000ea80008004200 */
[----:B------:R-:W3:Y:S04]  /*1d50*/  LDSM.16.MT88.4 R120, [R12+UR8+0x6400] ;  /* 0x006400080c78783b */ /* 0x000ee80008004200 */
[----:B------:R-:W4:Y:S04]  /*1d60*/  LDSM.16.MT88.4 R116, [R14+UR8+0x6400] ;  /* 0x006400080e74783b */ /* 0x000f280008004200 */
[----:B------:R-:W-:Y:S04]  /*1d70*/  LDSM.16.MT88.4 R96, [R12+UR8+0x6800] ;  /* 0x006800080c60783b */ /* 0x000fe80008004200 */
[----:B------:R-:W5:Y:S04]  /*1d80*/  LDSM.16.M88.4 R108, [R15+UR8+0x2000] ;  /* 0x002000080f6c783b */ /* 0x000f680008000200 */
[----:B------:R-:W3:Y:S04]  /*1d90*/  LDSM.16.M88.4 R112, [R15+UR8] ;  /* 0x000000080f70783b */ /* 0x000ee80008000200 */
[----:B------:R-:W3:Y:S04]  /*1da0*/  LDSM.16.MT88.4 R104, [R14+UR8+0x6800] ;  /* 0x006800080e68783b */ /* 0x000ee80008004200 */
[----:B------:R-:W4:Y:S01]  /*1db0*/  LDSM.16.MT88.4 R100, [R12+UR8+0x6c00] ;  /* 0x006c00080c64783b */ /* 0x000f220008004200 */
[C---:B0-----:R-:W-:Y:S08]  /*1dc0*/  HMMA.16816.F32.BF16 R128, R124.reuse, R76, RZ ;  /* 0x0000004c7c80723c */ /* 0x041ff000000418ff */
[----:B-1----:R-:W-:Y:S08]  /*1dd0*/  HMMA.16816.F32.BF16 R124, R124, R72, RZ ;  /* 0x000000487c7c723c */ /* 0x002ff000000418ff */
[C---:B--2---:R-:W-:Y:S08]  /*1de0*/  HMMA.16816.F32.BF16 R92, R88.reuse, R76, RZ ;  /* 0x0000004c585c723c */ /* 0x044ff000000418ff */
[----:B------:R-:W-:Y:S08]  /*1df0*/  HMMA.16816.F32.BF16 R88, R88, R72, RZ ;  /* 0x000000485858723c */ /* 0x000ff000000418ff */
[C---:B---3--:R-:W-:Y:S08]  /*1e00*/  HMMA.16816.F32.BF16 R124, R120.reuse, R74, R124 ;  /* 0x0000004a787c723c */ /* 0x048ff0000004187c */
[----:B------:R-:W-:Y:S08]  /*1e10*/  HMMA.16816.F32.BF16 R128, R120, R78, R128 ;  /* 0x0000004e7880723c */ /* 0x000ff00000041880 */
[C---:B----4-:R-:W-:Y:S01]  /*1e20*/  HMMA.16816.F32.BF16 R88, R116.reuse, R74, R88 ;  /* 0x0000004a7458723c */ /* 0x050fe20000041858 */
[----:B------:R-:W0:Y:S07]  /*1e30*/  LDSM.16.MT88.4 R72, [R14+UR8+0x6c00] ;  /* 0x006c00080e48783b */ /* 0x000e2e0008004200 */
[----:B------:R-:W-:Y:S08]  /*1e40*/  HMMA.16816.F32.BF16 R92, R116, R78, R92 ;  /* 0x0000004e745c723c */ /* 0x000ff0000004185c */
[C---:B-----5:R-:W-:Y:S08]  /*1e50*/  HMMA.16816.F32.BF16 R124, R96.reuse, R108, R124 ;  /* 0x0000006c607c723c */ /* 0x060ff0000004187c */
[----:B------:R-:W-:Y:S08]  /*1e60*/  HMMA.16816.F32.BF16 R128, R96, R112, R128 ;  /* 0x000000706080723c */ /* 0x000ff00000041880 */
[----:B------:R-:W-:Y:S01]  /*1e70*/  HMMA.16816.F32.BF16 R88, R104, R108, R88 ;  /* 0x0000006c6858723c */ /* 0x000fe20000041858 */
[----:B------:R-:W-:-:S07]  /*1e80*/  LOP3.LUT R76, R0, 0x3, RZ, 0xc0, !PT ;  /* 0x00000003004c7812 */ /* 0x000fce00078ec0ff */
[----:B------:R-:W-:Y:S01]  /*1e90*/  HMMA.16816.F32.BF16 R92, R104, R112, R92 ;  /* 0x00000070685c723c */ /* 0x000fe2000004185c */
[----:B------:R-:W-:Y:S02]  /*1ea0*/  LOP3.LUT R77, R0, 0xe0, RZ, 0xc0, !PT ;  /* 0x000000e0004d7812 */ /* 0x000fe400078ec0ff */
[----:B------:R-:W-:-:S05]  /*1eb0*/  SHF.L.U32 R76, R76, 0x1, RZ ;  /* 0x000000014c4c7819 */ /* 0x000fca00000006ff */
[----:B------:R-:W-:Y:S01]  /*1ec0*/  HMMA.16816.F32.BF16 R124, R100, R110, R124 ;  /* 0x0000006e647c723c */ /* 0x000fe2000004187c */
[----:B------:R-:W-:-:S07]  /*1ed0*/  LEA.HI R76, R77, R76, RZ, 0x1e ;  /* 0x0000004c4d4c7211 */ /* 0x000fce00078ff0ff */
[----:B------:R-:W-:Y:S01]  /*1ee0*/  HMMA.16816.F32.BF16 R128, R100, R114, R128 ;  /* 0x000000726480723c */ /* 0x000fe20000041880 */
[----:B------:R-:W-:-:S07]  /*1ef0*/  VIADD R76, R76, UR4 ;  /* 0x000000044c4c7c36 */ /* 0x000fce0008000000 */
[----:B0-----:R-:W-:Y:S01]  /*1f00*/  HMMA.16816.F32.BF16 R88, R72, R110, R88 ;  /* 0x0000006e4858723c */ /* 0x001fe20000041858 */
[----:B------:R-:W-:-:S07]  /*1f10*/  VIADD R77, R76, 0x40 ;  /* 0x000000404c4d7836 */ /* 0x000fce0000000000 */
[----:B------:R-:W-:Y:S01]  /*1f20*/  HMMA.16816.F32.BF16 R92, R72, R114, R92 ;  /* 0x00000072485c723c */ /* 0x000fe2000004185c */
[----:B------:R-:W-:Y:S01]  /*1f30*/  FMUL R98, R124, UR12 ;  /* 0x0000000c7c627c20 */ /* 0x000fe20008400000 */
[----:B------:R-:W-:Y:S01]  /*1f40*/  FMUL R75, R126, UR12 ;  /* 0x0000000c7e4b7c20 */ /* 0x000fe20008400000 */
[-C--:B------:R-:W-:Y:S02]  /*1f50*/  ISETP.GE.AND P6, PT, R6, R77.reuse, PT ;  /* 0x0000004d0600720c */ /* 0x080fe40003fc6270 */
[----:B------:R-:W-:Y:S01]  /*1f60*/  ISETP.GE.AND P5, PT, R7, R77, PT ;  /* 0x0000004d0700720c */ /* 0x000fe20003fa6270 */
[----:B------:R-:W-:Y:S01]  /*1f70*/  FMUL R103, R128, UR12 ;  /* 0x0000000c80677c20 */ /* 0x000fe20008400000 */
[----:B------:R-:W-:Y:S01]  /*1f80*/  FMUL R129, R129, UR12 ;  /* 0x0000000c81817c20 */ /* 0x000fe20008400000 */
[----:B------:R-:W-:Y:S01]  /*1f90*/  FMUL R99, R130, UR12 ;  /* 0x0000000c82637c20 */ /* 0x000fe20008400000 */
[----:B------:R-:W-:Y:S02]  /*1fa0*/  FSEL R98, R98, -INF , P6 ;  /* 0xff80000062627808 */ /* 0x000fe40003000000 */
[----:B------:R-:W-:Y:S01]  /*1fb0*/  FMUL R72, R88, UR12 ;  /* 0x0000000c58487c20 */ /* 0x000fe20008400000 */
[----:B------:R-:W-:Y:S01]  /*1fc0*/  FMUL R73, R90, UR12 ;  /* 0x0000000c5a497c20 */ /* 0x000fe20008400000 */
[----:B------:R-:W-:-:S02]  /*1fd0*/  FSEL R75, R75, -INF , P5 ;  /* 0xff8000004b4b7808 */ /* 0x000fc40002800000 */
[-C--:B------:R-:W-:Y:S02]  /*1fe0*/  ISETP.GE.AND P2, PT, R8, R77.reuse, PT ;  /* 0x0000004d0800720c */ /* 0x080fe40003f46270 */
[----:B------:R-:W-:Y:S02]  /*1ff0*/  ISETP.GE.AND P4, PT, R9, R77, PT ;  /* 0x0000004d0900720c */ /* 0x000fe40003f86270 */
[CC--:B------:R-:W-:Y:S02]  /*2000*/  ISETP.GE.AND P3, PT, R6.reuse, R76.reuse, PT ;  /* 0x0000004c0600720c */ /* 0x0c0fe40003f66270 */
[-C--:B------:R-:W-:Y:S02]  /*2010*/  ISETP.GT.AND P6, PT, R6, R76.reuse, PT ;  /* 0x0000004c0600720c */ /* 0x080fe40003fc4270 */
[----:B------:R-:W-:Y:S01]  /*2020*/  ISETP.GE.AND P5, PT, R7, R76, PT ;  /* 0x0000004c0700720c */ /* 0x000fe20003fa6270 */
[----:B------:R-:W-:Y:S01]  /*2030*/  VIADD R77, R76, 0x41 ;  /* 0x000000414c4d7836 */ /* 0x000fe20000000000 */
[----:B------:R-:W-:-:S02]  /*2040*/  FSEL R72, R72, -INF , P2 ;  /* 0xff80000048487808 */ /* 0x000fc40001000000 */
[----:B------:R-:W-:Y:S02]  /*2050*/  FSEL R73, R73, -INF , P4 ;  /* 0xff80000049497808 */ /* 0x000fe40002000000 */
[----:B------:R-:W-:Y:S02]  /*2060*/  FSEL R103, R103, -INF , P3 ;  /* 0xff80000067677808 */ /* 0x000fe40001800000 */
[----:B------:R-:W-:Y:S02]  /*2070*/  FSEL R90, R129, -INF , P6 ;  /* 0xff800000815a7808 */ /* 0x000fe40003000000 */
[----:B------:R-:W-:Y:S02]  /*2080*/  FSEL R99, R99, -INF , P5 ;  /* 0xff80000063637808 */ /* 0x000fe40002800000 */
[-C--:B------:R-:W-:Y:S02]  /*2090*/  ISETP.GT.AND P2, PT, R7, R76.reuse, PT ;  /* 0x0000004c0700720c */ /* 0x080fe40003f44270 */
[----:B------:R-:W-:-:S02]  /*20a0*/  ISETP.GE.AND P4, PT, R8, R76, PT ;  /* 0x0000004c0800720c */ /* 0x000fc40003f86270 */
[-C--:B------:R-:W-:Y:S02]  /*20b0*/  ISETP.GT.AND P3, PT, R8, R76.reuse, PT ;  /* 0x0000004c0800720c */ /* 0x080fe40003f64270 */
[CC--:B------:R-:W-:Y:S02]  /*20c0*/  ISETP.GE.AND P6, PT, R9.reuse, R76.reuse, PT ;  /* 0x0000004c0900720c */ /* 0x0c0fe40003fc6270 */
[----:B------:R-:W-:Y:S01]  /*20d0*/  ISETP.GT.AND P5, PT, R9, R76, PT ;  /* 0x0000004c0900720c */ /* 0x000fe20003fa4270 */
[----:B------:R-:W-:Y:S01]  /*20e0*/  FMUL R76, R93, UR12 ;  /* 0x0000000c5d4c7c20 */ /* 0x000fe20008400000 */
[----:B------:R-:W-:Y:S01]  /*20f0*/  FMUL R92, R92, UR12 ;  /* 0x0000000c5c5c7c20 */ /* 0x000fe20008400000 */
[----:B------:R-:W-:Y:S01]  /*2100*/  FMUL R131, R131, UR12 ;  /* 0x0000000c83837c20 */ /* 0x000fe20008400000 */
[----:B------:R-:W-:Y:S02]  /*2110*/  FMUL R78, R89, UR12 ;  /* 0x0000000c594e7c20 */ /* 0x000fe40008400000 */
[----:B------:R-:W-:-:S02]  /*2120*/  FSEL R76, R76, -INF , P3 ;  /* 0xff8000004c4c7808 */ /* 0x000fc40001800000 */
[----:B------:R-:W-:Y:S02]  /*2130*/  FSEL R97, R92, -INF , P4 ;  /* 0xff8000005c617808 */ /* 0x000fe40002000000 */
[-C--:B------:R-:W-:Y:S01]  /*2140*/  ISETP.GE.AND P3, PT, R8, R77.reuse, PT ;  /* 0x0000004d0800720c */ /* 0x080fe20003f66270 */
[----:B------:R-:W-:Y:S01]  /*2150*/  FMUL R74, R94, UR12 ;  /* 0x0000000c5e4a7c20 */ /* 0x000fe20008400000 */
[----:B------:R-:W-:Y:S01]  /*2160*/  FSEL R88, R131, -INF , P2 ;  /* 0xff80000083587808 */ /* 0x000fe20001000000 */
[----:B------:R-:W-:Y:S01]  /*2170*/  FMUL R125, R125, UR12 ;  /* 0x0000000c7d7d7c20 */ /* 0x000fe20008400000 */
[----:B------:R-:W-:Y:S02]  /*2180*/  ISETP.GE.AND P2, PT, R6, R77, PT ;  /* 0x0000004d0600720c */ /* 0x000fe40003f46270 */
[----:B------:R-:W-:Y:S02]  /*2190*/  FSEL R78, R78, -INF , P3 ;  /* 0xff8000004e4e7808 */ /* 0x000fe40001800000 */
[----:B------:R-:W-:Y:S01]  /*21a0*/  FMNMX3 R93, R97, R76, R72, !PT ;  /* 0x0000004c615d7276 */ /* 0x000fe20007800048 */
[----:B------:R-:W-:Y:S01]  /*21b0*/  FMUL R79, R91, UR12 ;  /* 0x0000000c5b4f7c20 */ /* 0x000fe20008400000 */
[----:B------:R-:W-:-:S02]  /*21c0*/  FSEL R74, R74, -INF , P6 ;  /* 0xff8000004a4a7808 */ /* 0x000fc40003000000 */
[-C--:B------:R-:W-:Y:S02]  /*21d0*/  ISETP.GE.AND P4, PT, R7, R77.reuse, PT ;  /* 0x0000004d0700720c */ /* 0x080fe40003f86270 */
[----:B------:R-:W-:Y:S01]  /*21e0*/  ISETP.GE.AND P6, PT, R9, R77, PT ;  /* 0x0000004d0900720c */ /* 0x000fe20003fc6270 */
[----:B------:R-:W-:Y:S01]  /*21f0*/  FMUL R77, R95, UR12 ;  /* 0x0000000c5f4d7c20 */ /* 0x000fe20008400000 */
[----:B------:R-:W-:Y:S02]  /*2200*/  FSEL R106, R125, -INF , P2 ;  /* 0xff8000007d6a7808 */ /* 0x000fe40001000000 */
[----:B------:R-:W-:Y:S02]  /*2210*/  FMNMX3 R91, R103, R90, R98, !PT ;  /* 0x0000005a675b7276 */ /* 0x000fe40007800062 */
[----:B------:R-:W-:Y:S01]  /*2220*/  FMNMX R93, R78, R93, !PT ;  /* 0x0000005d4e5d7209 */ /* 0x000fe20007800000 */
[----:B------:R-:W-:Y:S01]  /*2230*/  FMUL R127, R127, UR12 ;  /* 0x0000000c7f7f7c20 */ /* 0x000fe20008400000 */
[----:B------:R-:W-:-:S02]  /*2240*/  FMNMX R91, R106, R91, !PT ;  /* 0x0000005b6a5b7209 */ /* 0x000fc40007800000 */
[----:B------:R-:W-:Y:S01]  /*2250*/  FSEL R77, R77, -INF , P5 ;  /* 0xff8000004d4d7808 */ /* 0x000fe20002800000 */
[----:B------:R-:W0:Y:S01]  /*2260*/  SHFL.BFLY PT, R102, R93, 0x2, 0x1f ;  /* 0x0c401f005d667f89 */ /* 0x000e2200000e0000 */
[----:B------:R-:W-:Y:S02]  /*2270*/  FSEL R89, R127, -INF , P4 ;  /* 0xff8000007f597808 */ /* 0x000fe40002000000 */
[----:B------:R-:W-:Y:S01]  /*2280*/  FSEL R79, R79, -INF , P6 ;  /* 0xff8000004f4f7808 */ /* 0x000fe20003000000 */
[----:B------:R-:W1:Y:S01]  /*2290*/  SHFL.BFLY PT, R96, R91, 0x2, 0x1f ;  /* 0x0c401f005b607f89 */ /* 0x000e6200000e0000 */
[----:B------:R-:W-:Y:S02]  /*22a0*/  FMNMX3 R92, R99, R88, R75, !PT ;  /* 0x00000058635c7276 */ /* 0x000fe4000780004b */
[----:B------:R-:W-:Y:S02]  /*22b0*/  FMNMX3 R94, R74, R77, R73, !PT ;  /* 0x0000004d4a5e7276 */ /* 0x000fe40007800049 */
[----:B------:R-:W-:-:S02]  /*22c0*/  FMNMX R92, R89, R92, !PT ;  /* 0x0000005c595c7209 */ /* 0x000fc40007800000 */
[----:B------:R-:W-:-:S03]  /*22d0*/  FMNMX R94, R79, R94, !PT ;  /* 0x0000005e4f5e7209 */ /* 0x000fc60007800000 */
[----:B------:R-:W2:Y:S04]  /*22e0*/  SHFL.BFLY PT, R95, R92, 0x2, 0x1f ;  /* 0x0c401f005c5f7f89 */ /* 0x000ea800000e0000 */
[----:B------:R-:W3:Y:S01]  /*22f0*/  SHFL.BFLY PT, R101, R94, 0x2, 0x1f ;  /* 0x0c401f005e657f89 */ /* 0x000ee200000e0000 */
[----:B0-----:R-:W-:Y:S02]  /*2300*/  FMNMX R102, R93, R102, !PT ;  /* 0x000000665d667209 */ /* 0x001fe40007800000 */
[----:B-1----:R-:W-:-:S03]  /*2310*/  FMNMX R96, R91, R96, !PT ;  /* 0x000000605b607209 */ /* 0x002fc60007800000 */
[----:B------:R-:W0:Y:S01]  /*2320*/  SHFL.BFLY PT, R91, R102, 0x1, 0x1f ;  /* 0x0c201f00665b7f89 */ /* 0x000e2200000e0000 */
[----:B--2---:R-:W-:Y:S02]  /*2330*/  FMNMX R100, R92, R95, !PT ;  /* 0x0000005f5c647209 */ /* 0x004fe40007800000 */
[----:B---3--:R-:W-:Y:S01]  /*2340*/  FMNMX R104, R94, R101, !PT ;  /* 0x000000655e687209 */ /* 0x008fe20007800000 */
[----:B------:R-:W1:Y:S04]  /*2350*/  SHFL.BFLY PT, R95, R96, 0x1, 0x1f ;  /* 0x0c201f00605f7f89 */ /* 0x000e6800000e0000 */
[----:B------:R-:W2:Y:S04]  /*2360*/  SHFL.BFLY PT, R101, R100, 0x1, 0x1f ;  /* 0x0c201f0064657f89 */ /* 0x000ea800000e0000 */
[----:B------:R-:W3:Y:S01]  /*2370*/  SHFL.BFLY PT, R105, R104, 0x1, 0x1f ;  /* 0x0c201f0068697f89 */ /* 0x000ee200000e0000 */
[----:B------:R-:W-:-:S02]  /*2380*/  SHF.R.U32.HI R93, RZ, 0x2, R0 ;  /* 0x00000002ff5d7819 */ /* 0x000fc40000011600 */
[----:B0-----:R-:W-:Y:S02]  /*2390*/  FMNMX R108, R102, R91, !PT ;  /* 0x0000005b666c7209 */ /* 0x001fe40007800000 */
[----:B------:R-:W-:Y:S02]  /*23a0*/  SGXT.U32 R91, R93, 0x3 ;  /* 0x000000035d5b781a */ /* 0x000fe40000000000 */
[----:B------:R-:W-:Y:S02]  /*23b0*/  LOP3.LUT R129, R0, 0x1c, RZ, 0xc0, !PT ;  /* 0x0000001c00817812 */ /* 0x000fe400078ec0ff */
[----:B------:R-:W-:Y:S02]  /*23c0*/  SHF.R.U32.HI R93, RZ, 0x3, R5 ;  /* 0x00000003ff5d7819 */ /* 0x000fe40000011605 */
[----:B------:R-:W-:Y:S02]  /*23d0*/  LOP3.LUT R126, R91, 0x8, RZ, 0xfc, !PT ;  /* 0x000000085b7e7812 */ /* 0x000fe400078efcff */
[----:B------:R-:W-:-:S02]  /*23e0*/  LEA R129, R129, UR8, 0x3 ;  /* 0x0000000881817c11 */ /* 0x000fc4000f8e18ff */
[----:B------:R-:W-:Y:S02]  /*23f0*/  LOP3.LUT R93, R93, 0x1c, RZ, 0xc0, !PT ;  /* 0x0000001c5d5d7812 */ /* 0x000fe400078ec0ff */
[----:B------:R-:W-:Y:S01]  /*2400*/  LEA R126, R126, UR8, 0x5 ;  /* 0x000000087e7e7c11 */ /* 0x000fe2000f8e28ff */
[----:B------:R-:W-:Y:S01]  /*2410*/  BSSY.RECONVERGENT B0, `(.L_x_1) ;  /* 0x000000e000007945 */ /* 0x000fe20003800200 */
[C---:B------:R-:W-:Y:S02]  /*2420*/  LOP3.LUT R124, R91.reuse, 0x18, RZ, 0xfc, !PT ;  /* 0x000000185b7c7812 */ /* 0x040fe400078efcff */
[----:B------:R-:W-:Y:S01]  /*2430*/  LOP3.LUT R125, R91, 0x10, RZ, 0xfc, !PT ;  /* 0x000000105b7d7812 */ /* 0x000fe200078efcff */
[----:B------:R-:W-:Y:S01]  /*2440*/  IMAD.IADD R94, R129, 0x1, R93 ;  /* 0x00000001815e7824 */ /* 0x000fe200078e025d */
[----:B-1----:R-:W-:Y:S01]  /*2450*/  FMNMX R107, R96, R95, !PT ;  /* 0x0000005f606b7209 */ /* 0x002fe20007800000 */
[----:B------:R-:W-:Y:S01]  /*2460*/  IMAD.IADD R95, R93, 0x1, R126 ;  /* 0x000000015d5f7824 */ /* 0x000fe200078e027e */
[----:B--2---:R-:W-:-:S02]  /*2470*/  FMNMX R92, R100, R101, !PT ;  /* 0x00000065645c7209 */ /* 0x004fc40007800000 */
[----:B---3--:R-:W-:Y:S02]  /*2480*/  FMNMX R105, R104, R105, !PT ;  /* 0x0000006968697209 */ /* 0x008fe40007800000 */
[----:B------:R-:W-:Y:S02]  /*2490*/  LEA R124, R124, UR8, 0x5 ;  /* 0x000000087c7c7c11 */ /* 0x000fe4000f8e28ff */
[----:B------:R-:W-:Y:S01]  /*24a0*/  LEA R125, R125, UR8, 0x5 ;  /* 0x000000087d7d7c11 */ /* 0x000fe2000f8e28ff */
[----:B------:R-:W-:Y:S06]  /*24b0*/  BAR.SYNC.DEFER_BLOCKING 0x0 ;  /* 0x0000000000007b1d */ /* 0x000fec0000010000 */
[----:B------:R-:W-:Y:S05]  /*24c0*/  @P0 BRA `(.L_x_2) ;  /* 0x0000000000080947 */ /* 0x000fea0003800000 */
[----:B------:R0:W-:Y:S04]  /*24d0*/  STS [R94], R107 ;  /* 0x0000006b5e007388 */ /* 0x0001e80000000800 */
[----:B------:R0:W-:Y:S02]  /*24e0*/  STS [R95], R92 ;  /* 0x0000005c5f007388 */ /* 0x0001e40000000800 */
.L_x_2:
[----:B------:R-:W-:Y:S05]  /*24f0*/  BSYNC.RECONVERGENT B0 ;  /* 0x0000000000007941 */ /* 0x000fea0003800200 */
.L_x_1:
[----:B------:R-:W-:Y:S01]  /*2500*/  BSSY.RECONVERGENT B0, `(.L_x_3) ;  /* 0x0000007000007945 */ /* 0x000fe20003800200 */
[----:B------:R-:W-:Y:S01]  /*2510*/  LEA R96, R5, UR8, 0x2 ;  /* 0x0000000805607c11 */ /* 0x000fe2000f8e10ff */
[C---:B------:R-:W-:Y:S02]  /*2520*/  IMAD.IADD R100, R93.reuse, 0x1, R124 ;  /* 0x000000015d647824 */ /* 0x040fe400078e027c */
[----:B------:R-:W-:Y:S01]  /*2530*/  IMAD.IADD R101, R93, 0x1, R125 ;  /* 0x000000015d657824 */ /* 0x000fe200078e027d */
[----:B------:R-:W-:Y:S06]  /*2540*/  @P0 BRA `(.L_x_4) ;  /* 0x0000000000080947 */ /* 0x000fec0003800000 */
[----:B------:R1:W-:Y:S04]  /*2550*/  STS [R101], R108 ;  /* 0x0000006c65007388 */ /* 0x0003e80000000800 */
[----:B------:R1:W-:Y:S02]  /*2560*/  @!P0 STS [R100], R105 ;  /* 0x0000006964008388 */ /* 0x0003e40000000800 */
.L_x_4:
[----:B------:R-:W-:Y:S05]  /*2570*/  BSYNC.RECONVERGENT B0 ;  /* 0x0000000000007941 */ /* 0x000fea0003800200 */
.L_x_3:
[----:B------:R-:W-:Y:S06]  /*2580*/  BAR.SYNC.DEFER_BLOCKING 0x0 ;  /* 0x0000000000007b1d */ /* 0x000fec0000010000 */
[----:B------:R-:W-:Y:S01]  /*2590*/  BSSY.RECONVERGENT B0, `(.L_x_5) ;  /* 0x000006c000007945 */ /* 0x000fe20003800200 */
[----:B------:R-:W2:Y:S04]  /*25a0*/  LDS R91, [R96] ;  /* 0x00000000605b7984 */ /* 0x000ea80000000800 */
[----:B0-2---:R-:W0:Y:S02]  /*25b0*/  SHFL.BFLY PT, R92, R91, 0x4, 0x1f ;  /* 0x0c801f005b5c7f89 */ /* 0x005e2400000e0000 */
[----:B0-----:R-:W-:-:S05]  /*25c0*/  FMNMX R92, R91, R92, !PT ;  /* 0x0000005c5b5c7209 */ /* 0x001fca0007800000 */
[----:B------:R-:W0:Y:S02]  /*25d0*/  SHFL.BFLY PT, R93, R92, 0x2, 0x1f ;  /* 0x0c401f005c5d7f89 */ /* 0x000e2400000e0000 */
[----:B0-----:R-:W-:-:S05]  /*25e0*/  FMNMX R93, R92, R93, !PT ;  /* 0x0000005d5c5d7209 */ /* 0x001fca0007800000 */
[----:B------:R-:W0:Y:S02]  /*25f0*/  SHFL.BFLY PT, R102, R93, 0x1, 0x1f ;  /* 0x0c201f005d667f89 */ /* 0x000e2400000e0000 */
[----:B01----:R-:W-:-:S05]  /*2600*/  FMNMX R105, R93, R102, !PT ;  /* 0x000000665d697209 */ /* 0x003fca0007800000 */
[----:B------:R-:W-:Y:S01]  /*2610*/  @!P1 STS [R96], R105 ;  /* 0x0000006960009388 */ /* 0x000fe20000000800 */
[----:B------:R-:W-:Y:S06]  /*2620*/  BAR.SYNC.DEFER_BLOCKING 0x0 ;  /* 0x0000000000007b1d */ /* 0x000fec0000010000 */
[----:B------:R-:W0:Y:S04]  /*2630*/  LDS R115, [R129] ;  /* 0x0000000081737984 */ /* 0x000e280000000800 */
[----:B------:R-:W1:Y:S04]  /*2640*/  LDS R114, [R126] ;  /* 0x000000007e727984 */ /* 0x000e680000000800 */
[----:B------:R-:W2:Y:S04]  /*2650*/  LDS R112, [R124] ;  /* 0x000000007c707984 */ /* 0x000ea80000000800 */
[----:B------:R-:W3:Y:S01]  /*2660*/  LDS R113, [R125] ;  /* 0x000000007d717984 */ /* 0x000ee20000000800 */
[----:B0-----:R-:W-:-:S02]  /*2670*/  FMNMX R115, R115, R186, !PT ;  /* 0x000000ba73737209 */ /* 0x001fc40007800000 */
[----:B-1----:R-:W-:-:S03]  /*2680*/  FMNMX R114, R114, R187, !PT ;  /* 0x000000bb72727209 */ /* 0x002fc60007800000 */
[--C-:B------:R-:W-:Y:S01]  /*2690*/  FADD R90, R90, -R115.reuse ;  /* 0x800000735a5a7221 */ /* 0x100fe20000000000 */
[--C-:B------:R-:W-:Y:S01]  /*26a0*/  FADD R103, R103, -R115.reuse ;  /* 0x8000007367677221 */ /* 0x100fe20000000000 */
[--C-:B------:R-:W-:Y:S01]  /*26b0*/  FADD R98, R98, -R115.reuse ;  /* 0x8000007362627221 */ /* 0x100fe20000000000 */
[----:B--2---:R-:W-:Y:S01]  /*26c0*/  FMNMX R112, R112, R185, !PT ;  /* 0x000000b970707209 */ /* 0x004fe20007800000 */
[--C-:B------:R-:W-:Y:S01]  /*26d0*/  FADD R99, R99, -R114.reuse ;  /* 0x8000007263637221 */ /* 0x100fe20000000000 */
[----:B------:R-:W-:Y:S01]  /*26e0*/  FMUL R123, R90, 1.4426950216293334961 ;  /* 0x3fb8aa3b5a7b7820 */ /* 0x000fe20000400000 */
[--C-:B------:R-:W-:Y:S01]  /*26f0*/  FADD R88, R88, -R114.reuse ;  /* 0x8000007258587221 */ /* 0x100fe20000000000 */
[----:B------:R-:W-:Y:S01]  /*2700*/  FMUL R103, R103, 1.4426950216293334961 ;  /* 0x3fb8aa3b67677820 */ /* 0x000fe20000400000 */
[----:B------:R-:W-:Y:S01]  /*2710*/  FMUL R121, R99, 1.4426950216293334961 ;  /* 0x3fb8aa3b63797820 */ /* 0x000fe20000400000 */
[----:B---3--:R-:W-:Y:S01]  /*2720*/  FMNMX R113, R113, R184, !PT ;  /* 0x000000b871717209 */ /* 0x008fe20007800000 */
[----:B------:R-:W-:Y:S01]  /*2730*/  FMUL R98, R98, 1.4426950216293334961 ;  /* 0x3fb8aa3b62627820 */ /* 0x000fe20000400000 */
[----:B------:R-:W-:Y:S01]  /*2740*/  FADD R90, R106, -R115 ;  /* 0x800000736a5a7221 */ /* 0x000fe20000000000 */
[----:B------:R-:W-:Y:S01]  /*2750*/  FMUL R88, R88, 1.4426950216293334961 ;  /* 0x3fb8aa3b58587820 */ /* 0x000fe20000400000 */
[----:B------:R-:W-:Y:S01]  /*2760*/  FADD R75, R75, -R114 ;  /* 0x800000724b4b7221 */ /* 0x000fe20000000000 */
[----:B------:R-:W-:Y:S01]  /*2770*/  MUFU.EX2 R122, R103 ;  /* 0x00000067007a7308 */ /* 0x000fe20000000800 */
[--C-:B------:R-:W-:Y:S01]  /*2780*/  FADD R74, R74, -R112.reuse ;  /* 0x800000704a4a7221 */ /* 0x100fe20000000000 */
[----:B------:R-:W-:Y:S01]  /*2790*/  FADD R77, R77, -R112 ;  /* 0x800000704d4d7221 */ /* 0x000fe20000000000 */
[--C-:B------:R-:W-:Y:S01]  /*27a0*/  FADD R97, R97, -R113.reuse ;  /* 0x8000007161617221 */ /* 0x100fe20000000000 */
[----:B------:R-:W-:Y:S01]  /*27b0*/  FMUL R90, R90, 1.4426950216293334961 ;  /* 0x3fb8aa3b5a5a7820 */ /* 0x000fe20000400000 */
[----:B------:R-:W-:Y:S01]  /*27c0*/  FMUL R75, R75, 1.4426950216293334961 ;  /* 0x3fb8aa3b4b4b7820 */ /* 0x000fe20000400000 */
[----:B------:R-:W-:Y:S01]  /*27d0*/  FADD R89, R89, -R114 ;  /* 0x8000007259597221 */ /* 0x000fe20000000000 */
[--C-:B------:R-:W-:Y:S01]  /*27e0*/  FADD R76, R76, -R113.reuse ;  /* 0x800000714c4c7221 */ /* 0x100fe20000000000 */
[----:B------:R-:W-:Y:S01]  /*27f0*/  MUFU.EX2 R123, R123 ;  /* 0x0000007b007b7308 */ /* 0x000fe20000000800 */
[----:B------:R-:W-:Y:S01]  /*2800*/  FMUL R74, R74, 1.4426950216293334961 ;  /* 0x3fb8aa3b4a4a7820 */ /* 0x000fe20000400000 */
[----:B------:R-:W-:Y:S01]  /*2810*/  FMUL R77, R77, 1.4426950216293334961 ;  /* 0x3fb8aa3b4d4d7820 */ /* 0x000fe20000400000 */
[--C-:B------:R-:W-:Y:S01]  /*2820*/  FADD R73, R73, -R112.reuse ;  /* 0x8000007049497221 */ /* 0x100fe20000000000 */
[----:B------:R-:W-:Y:S01]  /*2830*/  FMUL R91, R97, 1.4426950216293334961 ;  /* 0x3fb8aa3b615b7820 */ /* 0x000fe20000400000 */
[----:B------:R-:W-:Y:S01]  /*2840*/  FMUL R89, R89, 1.4426950216293334961 ;  /* 0x3fb8aa3b59597820 */ /* 0x000fe20000400000 */
[----:B------:R-:W-:Y:S01]  /*2850*/  FMUL R76, R76, 1.4426950216293334961 ;  /* 0x3fb8aa3b4c4c7820 */ /* 0x000fe20000400000 */
[--C-:B------:R-:W-:Y:S01]  /*2860*/  FADD R72, R72, -R113.reuse ;  /* 0x8000007148487221 */ /* 0x100fe20000000000 */
[----:B------:R-:W-:Y:S01]  /*2870*/  MUFU.EX2 R121, R121 ;  /* 0x0000007900797308 */ /* 0x000fe20000000800 */
[----:B------:R-:W-:Y:S01]  /*2880*/  FMUL R73, R73, 1.4426950216293334961 ;  /* 0x3fb8aa3b49497820 */ /* 0x000fe20000400000 */
[----:B------:R-:W-:Y:S01]  /*2890*/  FADD R79, R79, -R112 ;  /* 0x800000704f4f7221 */ /* 0x000fe20000000000 */
[----:B------:R-:W-:Y:S01]  /*28a0*/  FMUL R72, R72, 1.4426950216293334961 ;  /* 0x3fb8aa3b48487820 */ /* 0x000fe20000400000 */
[----:B------:R-:W-:-:S02]  /*28b0*/  FADD R78, R78, -R113 ;  /* 0x800000714e4e7221 */ /* 0x000fc40000000000 */
[----:B------:R-:W-:Y:S02]  /*28c0*/  FMUL R79, R79, 1.4426950216293334961 ;  /* 0x3fb8aa3b4f4f7820 */ /* 0x000fe40000400000 */
[----:B------:R-:W0:Y:S01]  /*28d0*/  MUFU.EX2 R120, R88 ;  /* 0x0000005800787308 */ /* 0x000e220000000800 */
[----:B------:R-:W-:-:S07]  /*28e0*/  FMUL R78, R78, 1.4426950216293334961 ;  /* 0x3fb8aa3b4e4e7820 */ /* 0x000fce0000400000 */
[----:B------:R-:W-:Y:S08]  /*28f0*/  MUFU.EX2 R98, R98 ;  /* 0x0000006200627308 */ /* 0x000ff00000000800 */
[----:B------:R1:W2:Y:S01]  /*2900*/  MUFU.EX2 R92, R75 ;  /* 0x0000004b005c7308 */ /* 0x0002a20000000800 */
[----:B0-----:R-:W-:-:S07]  /*2910*/  FADD R97, R121, R120 ;  /* 0x0000007879617221 */ /* 0x001fce0000000000 */
[----:B------:R-:W-:Y:S01]  /*2920*/  MUFU.EX2 R93, R90 ;  /* 0x0000005a005d7308 */ /* 0x000fe20000000800 */
[----:B-1----:R-:W-:-:S07]  /*2930*/  FADD R75, R122, R123 ;  /* 0x0000007b7a4b7221 */ /* 0x002fce0000000000 */
[----:B------:R-:W-:Y:S08]  /*2940*/  MUFU.EX2 R105, R74 ;  /* 0x0000004a00697308 */ /* 0x000ff00000000800 */
[----:B------:R-:W-:Y:S08]  /*2950*/  MUFU.EX2 R90, R77 ;  /* 0x0000004d005a7308 */ /* 0x000ff00000000800 */
[----:B------:R-:W0:Y:S08]  /*2960*/  MUFU.EX2 R99, R89 ;  /* 0x0000005900637308 */ /* 0x000e300000000800 */
[----:B------:R-:W-:Y:S08]  /*2970*/  MUFU.EX2 R91, R91 ;  /* 0x0000005b005b7308 */ /* 0x000ff00000000800 */
[----:B------:R2:W1:Y:S08]  /*2980*/  MUFU.EX2 R104, R76 ;  /* 0x0000004c00687308 */ /* 0x0004700000000800 */
[----:B------:R-:W3:Y:S01]  /*2990*/  MUFU.EX2 R107, R73 ;  /* 0x00000049006b7308 */ /* 0x000ee20000000800 */
[----:B--2---:R-:W-:-:S04]  /*29a0*/  FADD R76, R92, R97 ;  /* 0x000000615c4c7221 */ /* 0x004fc80000000000 */
[----:B0-----:R-:W-:-:S03]  /*29b0*/  FADD R76, R99, R76 ;  /* 0x0000004c634c7221 */ /* 0x001fc60000000000 */
[----:B------:R0:W2:Y:S08]  /*29c0*/  MUFU.EX2 R106, R72 ;  /* 0x00000048006a7308 */ /* 0x0000b00000000800 */
[----:B------:R4:W5:Y:S01]  /*29d0*/  MUFU.EX2 R88, R79 ;  /* 0x0000004f00587308 */ /* 0x0009620000000800 */
[----:B0-----:R-:W-:Y:S01]  /*29e0*/  FADD R72, R98, R75 ;  /* 0x0000004b62487221 */ /* 0x001fe20000000000 */
[----:B-1----:R-:W-:-:S03]  /*29f0*/  FADD R75, R91, R104 ;  /* 0x000000685b4b7221 */ /* 0x002fc60000000000 */
[----:B------:R-:W-:Y:S01]  /*2a00*/  FADD R74, R93, R72 ;  /* 0x000000485d4a7221 */ /* 0x000fe20000000000 */
[----:B------:R-:W-:Y:S02]  /*2a10*/  FADD R72, R105, R90 ;  /* 0x0000005a69487221 */ /* 0x000fe40000000000 */
[----:B------:R2:W0:Y:S01]  /*2a20*/  MUFU.EX2 R89, R78 ;  /* 0x0000004e00597308 */ /* 0x0004220000000800 */
[----:B----4-:R-:W1:Y:S01]  /*2a30*/  SHFL.BFLY PT, R79, R76, 0x2, 0x1f ;  /* 0x0c401f004c4f7f89 */ /* 0x010e6200000e0000 */
[----:B---3--:R-:W-:Y:S01]  /*2a40*/  FADD R73, R107, R72 ;  /* 0x000000486b497221 */ /* 0x008fe20000000000 */
[----:B------:R-:W-:Y:S02]  /*2a50*/  FADD R72, -R115, R186 ;  /* 0x000000ba73487221 */ /* 0x000fe40000000100 */
[----:B------:R-:W3:Y:S02]  /*2a60*/  SHFL.BFLY PT, R77, R74, 0x2, 0x1f ;  /* 0x0c401f004a4d7f89 */ /* 0x000ee400000e0000 */
[----:B------:R-:W-:Y:S01]  /*2a70*/  FMUL R72, R72, 1.4426950216293334961 ;  /* 0x3fb8aa3b48487820 */ /* 0x000fe20000400000 */
[----:B--2---:R-:W-:Y:S01]  /*2a80*/  FADD R78, R106, R75 ;  /* 0x0000004b6a4e7221 */ /* 0x004fe20000000000 */
[----:B-----5:R-:W-:Y:S01]  /*2a90*/  FADD R75, R88, R73 ;  /* 0x00000049584b7221 */ /* 0x020fe20000000000 */
[----:B------:R-:W-:-:S03]  /*2aa0*/  FADD R73, -R114, R187 ;  /* 0x000000bb72497221 */ /* 0x000fc60000000100 */
[----:B------:R-:W2:Y:S01]  /*2ab0*/  MUFU.EX2 R72, R72 ;  /* 0x0000004800487308 */ /* 0x000ea20000000800 */
[----:B------:R-:W4:Y:S01]  /*2ac0*/  SHFL.BFLY PT, R108, R75, 0x2, 0x1f ;  /* 0x0c401f004b6c7f89 */ /* 0x000f2200000e0000 */
[----:B------:R-:W-:Y:S01]  /*2ad0*/  FMUL R73, R73, 1.4426950216293334961 ;  /* 0x3fb8aa3b49497820 */ /* 0x000fe20000400000 */
[----:B0-----:R-:W-:-:S05]  /*2ae0*/  FADD R78, R89, R78 ;  /* 0x0000004e594e7221 */ /* 0x001fca0000000000 */
[----:B------:R-:W0:Y:S01]  /*2af0*/  SHFL.BFLY PT, R97, R78, 0x2, 0x1f ;  /* 0x0c401f004e617f89 */ /* 0x000e2200000e0000 */
[----:B------:R-:W0:Y:S01]  /*2b00*/  MUFU.EX2 R73, R73 ;  /* 0x0000004900497308 */ /* 0x000e220000000800 */
[----:B-1----:R-:W-:Y:S01]  /*2b10*/  FADD R79, R76, R79 ;  /* 0x0000004f4c4f7221 */ /* 0x002fe20000000000 */
[----:B---3--:R-:W-:-:S04]  /*2b20*/  FADD R77, R74, R77 ;  /* 0x0000004d4a4d7221 */ /* 0x008fc80000000000 */
[----:B------:R-:W1:Y:S01]  /*2b30*/  SHFL.BFLY PT, R102, R79, 0x1, 0x1f ;  /* 0x0c201f004f667f89 */ /* 0x000e6200000e0000 */
[----:B------:R-:W-:-:S03]  /*2b40*/  FADD R74, -R113, R184 ;  /* 0x000000b8714a7221 */ /* 0x000fc60000000100 */
[----:B------:R-:W3:Y:S01]  /*2b50*/  SHFL.BFLY PT, R76, R77, 0x1, 0x1f ;  /* 0x0c201f004d4c7f89 */ /* 0x000ee200000e0000 */
[----:B------:R-:W-:Y:S01]  /*2b60*/  FMUL R74, R74, 1.4426950216293334961 ;  /* 0x3fb8aa3b4a4a7820 */ /* 0x000fe20000400000 */
[----:B----4-:R-:W-:Y:S01]  /*2b70*/  FADD R108, R75, R108 ;  /* 0x0000006c4b6c7221 */ /* 0x010fe20000000000 */
[----:B------:R-:W-:-:S04]  /*2b80*/  FADD R75, -R112, R185 ;  /* 0x000000b9704b7221 */ /* 0x000fc80000000100 */
[----:B------:R-:W4:Y:S01]  /*2b90*/  MUFU.EX2 R74, R74 ;  /* 0x0000004a004a7308 */ /* 0x000f220000000800 */
[----:B------:R-:W-:Y:S01]  /*2ba0*/  FMUL R75, R75, 1.4426950216293334961 ;  /* 0x3fb8aa3b4b4b7820 */ /* 0x000fe20000400000 */
[----:B------:R1:W2:Y:S01]  /*2bb0*/  SHFL.BFLY PT, R103, R108, 0x1, 0x1f ;  /* 0x0c201f006c677f89 */ /* 0x0002a200000e0000 */
[----:B0-----:R-:W-:-:S05]  /*2bc0*/  FADD R97, R78, R97 ;  /* 0x000000614e617221 */ /* 0x001fca0000000000 */
[----:B------:R-:W0:Y:S01]  /*2bd0*/  MUFU.EX2 R75, R75 ;  /* 0x0000004b004b7308 */ /* 0x000e220000000800 */
[----:B------:R0:W0:Y:S01]  /*2be0*/  SHFL.BFLY PT, R78, R97, 0x1, 0x1f ;  /* 0x0c201f00614e7f89 */ /* 0x00002200000e0000 */
[----:B-1----:R-:W-:Y:S01]  /*2bf0*/  FADD R102, R79, R102 ;  /* 0x000000664f667221 */ /* 0x002fe20000000000 */
[----:B---3--:R-:W-:Y:S01]  /*2c00*/  FADD R77, R77, R76 ;  /* 0x0000004c4d4d7221 */ /* 0x008fe20000000000 */
[----:B------:R-:W-:Y:S06]  /*2c10*/  BAR.SYNC.DEFER_BLOCKING 0x0 ;  /* 0x0000000000007b1d */ /* 0x000fec0000010000 */
[----:B----4-:R-:W-:Y:S05]  /*2c20*/  @P0 BRA `(.L_x_6) ;  /* 0x0000000000080947 */ /* 0x010fea0003800000 */
[----:B------:R1:W-:Y:S04]  /*2c30*/  STS [R94], R77 ;  /* 0x0000004d5e007388 */ /* 0x0003e80000000800 */
[----:B------:R1:W-:Y:S02]  /*2c40*/  STS [R95], R102 ;  /* 0x000000665f007388 */ /* 0x0003e40000000800 */
.L_x_6:
[----:B------:R-:W-:Y:S05]  /*2c50*/  BSYNC.RECONVERGENT B0 ;  /* 0x0000000000007941 */ /* 0x000fea0003800200 */
.L_x_5:
[----:B------:R-:W-:Y:S01]  /*2c60*/  BSSY.RECONVERGENT B0, `(.L_x_7) ;  /* 0x0000006000007945 */ /* 0x000fe20003800200 */
[----:B0-----:R-:W-:Y:S01]  /*2c70*/  FADD R78, R97, R78 ;  /* 0x0000004e614e7221 */ /* 0x001fe20000000000 */
[----:B--2---:R-:W-:Y:S02]  /*2c80*/  FADD R103, R108, R103 ;  /* 0x000000676c677221 */ /* 0x004fe40000000000 */
[----:B------:R-:W-:Y:S05]  /*2c90*/  @P0 BRA `(.L_x_8) ;  /* 0x0000000000080947 */ /* 0x000fea0003800000 */
[----:B------:R0:W-:Y:S04]  /*2ca0*/  STS [R101], R78 ;  /* 0x0000004e65007388 */ /* 0x0001e80000000800 */
[----:B------:R0:W-:Y:S02]  /*2cb0*/  @!P0 STS [R100], R103 ;  /* 0x0000006764008388 */ /* 0x0001e40000000800 */
.L_x_8:
[----:B------:R-:W-:Y:S05]  /*2cc0*/  BSYNC.RECONVERGENT B0 ;  /* 0x0000000000007941 */ /* 0x000fea0003800200 */
.L_x_7:
[----:B------:R-:W-:Y:S01]  /*2cd0*/  BAR.SYNC.DEFER_BLOCKING 0x0 ;  /* 0x0000000000007b1d */ /* 0x000fe20000010000 */
[----:B------:R-:W-:-:S04]  /*2ce0*/  IMAD.WIDE R108, R17, 0x2, R140 ;  /* 0x00000002116c7825 */ /* 0x000fc800078e028c */
[----:B01----:R-:W-:-:S04]  /*2cf0*/  IMAD.WIDE R102, R17, 0x2, R24 ;  /* 0x0000000211667825 */ /* 0x003fc800078e0218 */
[----:B------:R-:W-:-:S04]  /*2d00*/  IMAD.WIDE R110, R17, 0x2, R142 ;  /* 0x00000002116e7825 */ /* 0x000fc800078e028e */
[----:B------:R-:W-:-:S04]  /*2d10*/  IMAD.WIDE R116, R17, 0x2, R146 ;  /* 0x0000000211747825 */ /* 0x000fc800078e0292 */
[----:B------:R-:W-:Y:S01]  /*2d20*/  IMAD.WIDE R118, R17, 0x2, R144 ;  /* 0x0000000211767825 */ /* 0x000fe200078e0290 */
[----:B------:R-:W0:Y:S04]  /*2d30*/  LDS R76, [R96] ;  /* 0x00000000604c7984 */ /* 0x000e280000000800 */
[----:B0-----:R-:W0:Y:S02]  /*2d40*/  SHFL.BFLY PT, R77, R76, 0x4, 0x1f ;  /* 0x0c801f004c4d7f89 */ /* 0x001e2400000e0000 */
[----:B0-----:R-:W-:-:S05]  /*2d50*/  FADD R77, R76, R77 ;  /* 0x0000004d4c4d7221 */ /* 0x001fca0000000000 */
[----:B------:R-:W0:Y:S02]  /*2d60*/  SHFL.BFLY PT, R78, R77, 0x2, 0x1f ;  /* 0x0c401f004d4e7f89 */ /* 0x000e2400000e0000 */
[----:B0-----:R-:W-:-:S05]  /*2d70*/  FADD R78, R77, R78 ;  /* 0x0000004e4d4e7221 */ /* 0x001fca0000000000 */
[----:B------:R-:W0:Y:S02]  /*2d80*/  SHFL.BFLY PT, R79, R78, 0x1, 0x1f ;  /* 0x0c201f004e4f7f89 */ /* 0x000e2400000e0000 */
[----:B0-----:R-:W-:-:S05]  /*2d90*/  FADD R79, R78, R79 ;  /* 0x0000004f4e4f7221 */ /* 0x001fca0000000000 */
[----:B------:R0:W-:Y:S01]  /*2da0*/  @!P1 STS [R96], R79 ;  /* 0x0000004f60009388 */ /* 0x0001e20000000800 */
[----:B------:R-:W-:Y:S01]  /*2db0*/  BAR.SYNC.DEFER_BLOCKING 0x0 ;  /* 0x0000000000007b1d */ /* 0x000fe20000010000 */
[----:B------:R-:W-:-:S04]  /*2dc0*/  IMAD.WIDE R94, R17, 0x2, R32 ;  /* 0x00000002115e7825 */ /* 0x000fc800078e0220 */
[----:B------:R-:W-:-:S04]  /*2dd0*/  IMAD.WIDE R100, R17, 0x2, R36 ;  /* 0x0000000211647825 */ /* 0x000fc800078e0224 */
[----:B------:R-:W-:-:S04]  /*2de0*/  IMAD.WIDE R76, R17, 0x2, R26 ;  /* 0x00000002114c7825 */ /* 0x000fc800078e021a */
[----:B0-----:R-:W-:-:S04]  /*2df0*/  IMAD.WIDE R78, R17, 0x2, R28 ;  /* 0x00000002114e7825 */ /* 0x001fc800078e021c */
[C---:B------:R-:W-:Y:S01]  /*2e00*/  IMAD.WIDE R96, R17.reuse, 0x2, R34 ;  /* 0x0000000211607825 */ /* 0x040fe200078e0222 */
[----:B------:R0:W2:Y:S04]  /*2e10*/  LDG.E.U16 R185, desc[UR10][R108.64] ;  /* 0x0000000a6cb97981 */ /* 0x0000a8000c1e1500 */
[----:B------:R1:W3:Y:S04]  /*2e20*/  LDG.E.U16 R130, desc[UR10][R102.64] ;  /* 0x0000000a66827981 */ /* 0x0002e8000c1e1500 */
[----:B------:R4:W5:Y:S01]  /*2e30*/  LDG.E.U16 R128, desc[UR10][R110.64] ;  /* 0x0000000a6e807981 */ /* 0x000962000c1e1500 */
[----:B0-----:R-:W-:-:S03]  /*2e40*/  IMAD.WIDE R108, R17, 0x2, R42 ;  /* 0x00000002116c7825 */ /* 0x001fc600078e022a */
[----:B------:R0:W2:Y:S01]  /*2e50*/  LDG.E.U16 R127, desc[UR10][R116.64] ;  /* 0x0000000a747f7981 */ /* 0x0000a2000c1e1500 */
[----:B-1----:R-:W-:-:S03]  /*2e60*/  IMAD.WIDE R102, R17, 0x2, R40 ;  /* 0x0000000211667825 */ /* 0x002fc600078e0228 */
[----:B------:R1:W5:Y:S01]  /*2e70*/  LDG.E.U16 R131, desc[UR10][R118.64] ;  /* 0x0000000a76837981 */ /* 0x000362000c1e1500 */
[----:B----4-:R-:W-:-:S03]  /*2e80*/  IMAD.WIDE R110, R17, 0x2, R44 ;  /* 0x00000002116e7825 */ /* 0x010fc600078e022c */
[----:B------:R4:W5:Y:S01]  /*2e90*/  LDG.E.U16 R186, desc[UR10][R94.64] ;  /* 0x0000000a5eba7981 */ /* 0x000962000c1e1500 */
[----:B0-----:R-:W-:-:S03]  /*2ea0*/  IMAD.WIDE R116, R17, 0x2, R48 ;  /* 0x0000000211747825 */ /* 0x001fc600078e0230 */
[----:B------:R0:W5:Y:S01]  /*2eb0*/  LDG.E.U16 R220, desc[UR10][R100.64] ;  /* 0x0000000a64dc7981 */ /* 0x000162000c1e1500 */
        /* <DEDUP_REMOVED lines=33> */
[----:B------:R-:W4:Y:S01]  /*30d0*/  LDG.E.U16 R116, desc[UR10][R116.64] ;  /* 0x0000000a74747981 */ /* 0x000f22000c1e1500 */
[----:B0-----:R-:W-:-:S03]  /*30e0*/  IMAD.WIDE R108, R17, 0x2, R138 ;  /* 0x00000002116c7825 */ /* 0x001fc600078e028a */
[----:B------:R-:W4:Y:S04]  /*30f0*/  LDG.E.U16 R118, desc[UR10][R118.64] ;  /* 0x0000000a76767981 */ /* 0x000f28000c1e1500 */
[----:B------:R0:W4:Y:S04]  /*3100*/  LDG.E.U16 R235, desc[UR10][R76.64] ;  /* 0x0000000a4ceb7981 */ /* 0x000128000c1e1500 */
[----:B------:R0:W4:Y:S04]  /*3110*/  LDG.E.U16 R237, desc[UR10][R78.64] ;  /* 0x0000000a4eed7981 */ /* 0x000128000c1e1500 */
[----:B------:R-:W4:Y:S04]  /*3120*/  LDG.E.U16 R95, desc[UR10][R94.64] ;  /* 0x0000000a5e5f7981 */ /* 0x000f28000c1e1500 */
[----:B------:R0:W4:Y:S04]  /*3130*/  LDG.E.U16 R239, desc[UR10][R96.64] ;  /* 0x0000000a60ef7981 */ /* 0x000128000c1e1500 */
[----:B------:R-:W4:Y:S04]  /*3140*/  LDG.E.U16 R101, desc[UR10][R100.64] ;  /* 0x0000000a64657981 */ /* 0x000f28000c1e1500 */
[----:B------:R-:W4:Y:S04]  /*3150*/  LDG.E.U16 R117, desc[UR10][R102.64] ;  /* 0x0000000a66757981 */ /* 0x000f28000c1e1500 */
[----:B------:R-:W4:Y:S01]  /*3160*/  LDG.E.U16 R119, desc[UR10][R108.64] ;  /* 0x0000000a6c777981 */ /* 0x000f22000c1e1500 */
[----:B-1----:R-:W-:-:S02]  /*3170*/  LOP3.LUT R110, R0, 0x7f, RZ, 0xc0, !PT ;  /* 0x0000007f006e7812 */ /* 0x002fc400078ec0ff */
[C---:B0-----:R-:W-:Y:S01]  /*3180*/  LOP3.LUT R76, R0.reuse, 0x7, RZ, 0xc0, !PT ;  /* 0x00000007004c7812 */ /* 0x041fe200078ec0ff */
[----:B------:R-:W-:Y:S01]  /*3190*/  LDS R78, [R125] ;  /* 0x000000007d4e7984 */ /* 0x000fe20000000800 */
[----:B------:R-:W-:Y:S01]  /*31a0*/  LOP3.LUT P2, RZ, R0, 0x80, RZ, 0xc0, !PT ;  /* 0x0000008000ff7812 */ /* 0x000fe2000784c0ff */
[----:B------:R-:W-:Y:S01]  /*31b0*/  IMAD.SHL.U32 R110, R110, 0x2, RZ ;  /* 0x000000026e6e7824 */ /* 0x000fe200078e00ff */
[----:B------:R-:W-:Y:S01]  /*31c0*/  SHF.L.U32 R77, R0, 0x8, RZ ;  /* 0x00000008004d7819 */ /* 0x000fe200000006ff */
[----:B------:R-:W-:Y:S01]  /*31d0*/  IMAD.SHL.U32 R76, R76, 0x10, RZ ;  /* 0x000000104c4c7824 */ /* 0x000fe200078e00ff */
[----:B------:R-:W-:-:S04]  /*31e0*/  SEL R79, RZ, 0x110, !P2 ;  /* 0x00000110ff4f7807 */ /* 0x000fc80005000000 */
[----:B------:R-:W-:Y:S02]  /*31f0*/  LOP3.LUT R97, R79, R110, RZ, 0x3c, !PT ;  /* 0x0000006e4f617212 */ /* 0x000fe400078e3cff */
[----:B------:R-:W-:Y:S01]  /*3200*/  LOP3.LUT R241, R76, 0xf00, R77, 0xf8, !PT ;  /* 0x00000f004cf17812 */ /* 0x000fe200078ef84d */
[----:B------:R-:W-:Y:S04]  /*3210*/  LDS R79, [R124] ;  /* 0x000000007c4f7984 */ /* 0x000fe80000000800 */
[----:B------:R-:W-:Y:S04]  /*3220*/  LDS R76, [R129] ;  /* 0x00000000814c7984 */ /* 0x000fe80000000800 */
[----:B------:R-:W-:Y:S01]  /*3230*/  LDS R77, [R126] ;  /* 0x000000007e4d7984 */ /* 0x000fe20000000800 */
[----:B------:R-:W-:Y:S01]  /*3240*/  BAR.SYNC.DEFER_BLOCKING 0x0 ;  /* 0x0000000000007b1d */ /* 0x000fe20000010000 */
[----:B------:R-:W-:-:S02]  /*3250*/  F2FP.BF16.F32.PACK_AB R96, R123, R122 ;  /* 0x0000007a7b60723e */ /* 0x000fc400000010ff */
[----:B------:R-:W-:Y:S02]  /*3260*/  F2FP.BF16.F32.PACK_AB R98, R93, R98 ;  /* 0x000000625d62723e */ /* 0x000fe400000010ff */
[----:B------:R-:W-:Y:S02]  /*3270*/  F2FP.BF16.F32.PACK_AB R99, R99, R92 ;  /* 0x0000005c6363723e */ /* 0x000fe400000010ff */
[----:B------:R-:W-:Y:S02]  /*3280*/  F2FP.BF16.F32.PACK_AB R104, R104, R91 ;  /* 0x0000005b6868723e */ /* 0x000fe400000010ff */
[----:B------:R-:W-:Y:S02]  /*3290*/  F2FP.BF16.F32.PACK_AB R105, R90, R105 ;  /* 0x000000695a69723e */ /* 0x000fe400000010ff */
[----:B------:R-:W-:Y:S02]  /*32a0*/  F2FP.BF16.F32.PACK_AB R106, R89, R106 ;  /* 0x0000006a596a723e */ /* 0x000fe400000010ff */
[----:B------:R-:W-:Y:S01]  /*32b0*/  F2FP.BF16.F32.PACK_AB R107, R88, R107 ;  /* 0x0000006b586b723e */ /* 0x000fe200000010ff */
[C---:B------:R-:W-:Y:S01]  /*32c0*/  FMUL R80, R72.reuse, R80 ;  /* 0x0000005048507220 */ /* 0x040fe20000400000 */
[----:B------:R-:W-:Y:S01]  /*32d0*/  FMUL R81, R72, R81 ;  /* 0x0000005148517220 */ /* 0x000fe20000400000 */
[C---:B------:R-:W-:Y:S01]  /*32e0*/  FMUL R82, R73.reuse, R82 ;  /* 0x0000005249527220 */ /* 0x040fe20000400000 */
[----:B------:R-:W-:Y:S01]  /*32f0*/  FMUL R83, R73, R83 ;  /* 0x0000005349537220 */ /* 0x000fe20000400000 */
[C---:B------:R-:W-:Y:S01]  /*3300*/  FMUL R84, R74.reuse, R84 ;  /* 0x000000544a547220 */ /* 0x040fe20000400000 */
[----:B------:R-:W-:Y:S01]  /*3310*/  FMUL R85, R74, R85 ;  /* 0x000000554a557220 */ /* 0x000fe20000400000 */
[C---:B------:R-:W-:Y:S01]  /*3320*/  FMUL R86, R75.reuse, R86 ;  /* 0x000000564b567220 */ /* 0x040fe20000400000 */
[----:B------:R-:W-:Y:S01]  /*3330*/  FMUL R87, R75, R87 ;  /* 0x000000574b577220 */ /* 0x000fe20000400000 */
[----:B---3--:R-:W-:Y:S04]  /*3340*/  STS.U16 [R97+UR8+0x800], R130 ;  /* 0x0008008261007988 */ /* 0x008fe80008000408 */
[----:B--2---:R-:W-:Y:S04]  /*3350*/  STS.U16 [R97+UR8], R127 ;  /* 0x0000007f61007988 */ /* 0x004fe80008000408 */
[----:B-----5:R-:W-:Y:S04]  /*3360*/  STS.U16 [R97+UR8+0x1000], R186 ;  /* 0x001000ba61007988 */ /* 0x020fe80008000408 */
[----:B------:R-:W-:Y:S04]  /*3370*/  STS.U16 [R97+UR8+0x1800], R222 ;  /* 0x001800de61007988 */ /* 0x000fe80008000408 */
[----:B------:R-:W-:Y:S04]  /*3380*/  STS.U16 [R97+UR8+0x2000], R225 ;  /* 0x002000e161007988 */ /* 0x000fe80008000408 */
[----:B------:R-:W-:Y:S04]  /*3390*/  STS.U16 [R97+UR8+0x3000], R231 ;  /* 0x003000e761007988 */ /* 0x000fe80008000408 */
[----:B------:R-:W-:Y:S04]  /*33a0*/  STS.U16 [R97+UR8+0x2800], R228 ;  /* 0x002800e461007988 */ /* 0x000fe80008000408 */
[----:B------:R0:W-:Y:S04]  /*33b0*/  STS.U16 [R97+UR8+0x3800], R230 ;  /* 0x003800e661007988 */ /* 0x0001e80008000408 */
[----:B------:R-:W-:Y:S04]  /*33c0*/  STS.U16 [R18+UR8+0x200], R131 ;  /* 0x0002008312007988 */ /* 0x000fe80008000408 */
[----:B------:R-:W-:Y:S01]  /*33d0*/  STS.U16 [R18+UR8+0xa00], R187 ;  /* 0x000a00bb12007988 */ /* 0x000fe20008000408 */
[----:B0-----:R-:W-:-:S03]  /*33e0*/  F2FP.BF16.F32.PACK_AB R97, R120, R121 ;  /* 0x000000797861723e */ /* 0x001fc600000010ff */
        /* <DEDUP_REMOVED lines=11> */
[----:B----4-:R0:W-:Y:S04]  /*34a0*/  STS.U16 [R19+UR8+0x2c00], R116 ;  /* 0x002c007413007988 */ /* 0x0101e80008000408 */
        /* <DEDUP_REMOVED lines=10> */
[----:B------:R-:W-:Y:S04]  /*3550*/  STSM.16.M88.4 [R13+0x4000], R96 ;  /* 0x004000600d007844 */ /* 0x000fe80000000200 */
[----:B------:R-:W-:Y:S01]  /*3560*/  STSM.16.M88.4 [R13+0x5000], R104 ;  /* 0x005000680d007844 */ /* 0x000fe20000000200 */
[----:B------:R-:W-:Y:S01]  /*3570*/  BAR.SYNC.DEFER_BLOCKING 0x0 ;  /* 0x0000000000007b1d */ /* 0x000fe20000010000 */
[----:B0-----:R-:W-:-:S05]  /*3580*/  LOP3.LUT R116, R241, 0x10, R0, 0x78, !PT ;  /* 0x00000010f1747812 */ /* 0x001fca00078e7800 */
[----:B------:R-:W-:Y:S04]  /*3590*/  LDSM.16.M88.4 R100, [R116+UR8+0x4000] ;  /* 0x004000087464783b */ /* 0x000fe80008000200 */
[----:B------:R-:W0:Y:S04]  /*35a0*/  LDSM.16.M88.4 R88, [R11+UR8] ;  /* 0x000000080b58783b */ /* 0x000e280008000200 */
[----:B------:R-:W1:Y:S04]  /*35b0*/  LDSM.16.M88.4 R108, [R116+UR8+0x5000] ;  /* 0x00500008746c783b */ /* 0x000e680008000200 */
[----:B------:R-:W2:Y:S04]  /*35c0*/  LDSM.16.M88.4 R92, [R21+UR8+0x4000] ;  /* 0x00400008155c783b */ /* 0x000ea80008000200 */
[----:B------:R-:W3:Y:S04]  /*35d0*/  LDSM.16.M88.4 R96, [R21+UR8+0x5000] ;  /* 0x005000081560783b */ /* 0x000ee80008000200 */
[----:B------:R-:W-:Y:S01]  /*35e0*/  LDSM.16.M88.4 R104, [R22+UR8+0x5000] ;  /* 0x005000081668783b */ /* 0x000fe20008000200 */
[-C--:B0-----:R-:W-:Y:S03]  /*35f0*/  HMMA.16816.F32.BF16 R80, R100, R88.reuse, R80 ;  /* 0x000000586450723c */ /* 0x081fe60000041850 */
[----:B------:R-:W0:Y:S05]  /*3600*/  LDSM.16.M88.4 R100, [R3+UR8] ;  /* 0x000000080364783b */ /* 0x000e2a0008000200 */
[----:B-1----:R-:W-:Y:S01]  /*3610*/  HMMA.16816.F32.BF16 R108, R108, R88, R84 ;  /* 0x000000586c6c723c */ /* 0x002fe20000041854 */
[----:B------:R-:W1:Y:S11]  /*3620*/  LDSM.16.M88.4 R84, [R22+UR8+0x4000] ;  /* 0x004000081654783b */ /* 0x000e760008000200 */
[-C--:B--2---:R-:W-:Y:S01]  /*3630*/  HMMA.16816.F32.BF16 R80, R92, R90.reuse, R80 ;  /* 0x0000005a5c50723c */ /* 0x084fe20000041850 */
[----:B------:R-:W-:Y:S07]  /*3640*/  LDSM.16.M88.4 R92, [R23+UR8+0x4000] ;  /* 0x00400008175c783b */ /* 0x000fee0008000200 */
[----:B---3--:R-:W-:Y:S01]  /*3650*/  HMMA.16816.F32.BF16 R108, R96, R90, R108 ;  /* 0x0000005a606c723c */ /* 0x008fe2000004186c */
[----:B------:R-:W2:Y:S04]  /*3660*/  LDSM.16.M88.4 R88, [R23+UR8+0x5000] ;  /* 0x005000081758783b */ /* 0x000ea80008000200 */
[----:B------:R-:W-:-:S15]  /*3670*/  LDSM.16.M88.4 R96, [R11+UR8+0x80] ;  /* 0x000080080b60783b */ /* 0x000fde0008000200 */
[-C--:B0-----:R-:W-:Y:S01]  /*3680*/  HMMA.16816.F32.BF16 R108, R104, R100.reuse, R108 ;  /* 0x00000064686c723c */ /* 0x081fe2000004186c */
[----:B------:R-:W0:Y:S07]  /*3690*/  LDSM.16.M88.4 R104, [R116+UR8+0x5080] ;  /* 0x005080087468783b */ /* 0x000e2e0008000200 */
[----:B-1----:R-:W-:Y:S01]  /*36a0*/  HMMA.16816.F32.BF16 R80, R84, R100, R80 ;  /* 0x000000645450723c */ /* 0x002fe20000041850 */
[----:B------:R-:W1:Y:S11]  /*36b0*/  LDSM.16.M88.4 R84, [R116+UR8+0x4080] ;  /* 0x004080087454783b */ /* 0x000e760008000200 */
[-C--:B--2---:R-:W-:Y:S01]  /*36c0*/  HMMA.16816.F32.BF16 R108, R88, R102.reuse, R108 ;  /* 0x00000066586c723c */ /* 0x084fe2000004186c */
[----:B------:R-:W2:Y:S07]  /*36d0*/  LDSM.16.M88.4 R88, [R21+UR8+0x5080] ;  /* 0x005080081558783b */ /* 0x000eae0008000200 */
[----:B------:R-:W-:Y:S01]  /*36e0*/  HMMA.16816.F32.BF16 R80, R92, R102, R80 ;  /* 0x000000665c50723c */ /* 0x000fe20000041850 */
[----:B------:R-:W3:Y:S04]  /*36f0*/  LDSM.16.M88.4 R92, [R21+UR8+0x4080] ;  /* 0x00408008155c783b */ /* 0x000ee80008000200 */
[----:B------:R-:W-:Y:S07]  /*3700*/  LDSM.16.M88.4 R100, [R22+UR8+0x4080] ;  /* 0x004080081664783b */ /* 0x000fee0008000200 */
[-C--:B0-----:R-:W-:Y:S01]  /*3710*/  HMMA.16816.F32.BF16 R104, R104, R96.reuse, R108 ;  /* 0x000000606868723c */ /* 0x081fe2000004186c */
[----:B------:R-:W-:Y:S07]  /*3720*/  LDSM.16.M88.4 R108, [R22+UR8+0x5080] ;  /* 0x00508008166c783b */ /* 0x000fee0008000200 */
[----:B-1----:R-:W-:Y:S01]  /*3730*/  HMMA.16816.F32.BF16 R80, R84, R96, R80 ;  /* 0x000000605450723c */ /* 0x002fe20000041850 */
[----:B------:R-:W0:Y:S01]  /*3740*/  LDSM.16.M88.4 R84, [R3+UR8+0x80] ;  /* 0x000080080354783b */ /* 0x000e220008000200 */
[----:B------:R-:W1:Y:S01]  /*3750*/  LDC R96, c[0x0][0x3d4] ;  /* 0x0000f500ff607b82 */ /* 0x000e620000000800 */
[----:B------:R-:W-:-:S07]  /*3760*/  UIADD3 UR4, UPT, UPT, UR4, 0x80, URZ ;  /* 0x0000008004047890 */ /* 0x000fce000fffe0ff */
[----:B------:R-:W4:Y:S02]  /*3770*/  LDC R97, c[0x0][0x3c4] ;  /* 0x0000f100ff617b82 */ /* 0x000f240000000800 */
[-C--:B--2---:R-:W-:Y:S01]  /*3780*/  HMMA.16816.F32.BF16 R104, R88, R98.reuse, R104 ;  /* 0x000000625868723c */ /* 0x084fe20000041868 */
[----:B------:R-:W-:Y:S07]  /*3790*/  LDSM.16.M88.4 R88, [R23+UR8+0x5080] ;  /* 0x005080081758783b */ /* 0x000fee0008000200 */
[----:B---3--:R-:W-:Y:S01]  /*37a0*/  HMMA.16816.F32.BF16 R80, R92, R98, R80 ;  /* 0x000000625c50723c */ /* 0x008fe20000041850 */
[----:B------:R-:W2:Y:S01]  /*37b0*/  LDSM.16.M88.4 R92, [R23+UR8+0x4080] ;  /* 0x00408008175c783b */ /* 0x000ea20008000200 */
[----:B------:R-:W-:-:S15]  /*37c0*/  ISETP.LE.AND P2, PT, R4, UR4, PT ;  /* 0x0000000404007c0c */ /* 0x000fde000bf43270 */
[----:B------:R-:W-:-:S03]  /*37d0*/  NOP ;  /* 0x0000000000007918 */ /* 0x000fc60000000000 */
[-C--:B0-----:R-:W-:Y:S08]  /*37e0*/  HMMA.16816.F32.BF16 R80, R100, R84.reuse, R80 ;  /* 0x000000546450723c */ /* 0x081ff00000041850 */
[----:B------:R-:W-:Y:S01]  /*37f0*/  HMMA.16816.F32.BF16 R104, R108, R84, R104 ;  /* 0x000000546c68723c */ /* 0x000fe20000041868 */
[----:B------:R-:W-:Y:S02]  /*3800*/  FFMA2 R218, R218.F32x2.HI_LO, R72.F32x2.HI_LO, R76.F32x2.HI_LO ;  /* 0x00000048dada7249 */ /* 0x000fe4000000004c */
[----:B-1----:R-:W-:-:S02]  /*3810*/  IMAD R17, R96, 0x80, R17 ;  /* 0x0000008060117824 */ /* 0x002fc400078e0211 */
[----:B------:R-:W-:Y:S02]  /*3820*/  FFMA2 R216, R216.F32x2.HI_LO, R74.F32x2.HI_LO, R78.F32x2.HI_LO ;  /* 0x0000004ad8d87249 */ /* 0x000fe4000000004e */
[----:B----4-:R-:W-:Y:S01]  /*3830*/  IMAD R16, R97, 0x80, R16 ;  /* 0x0000008061107824 */ /* 0x010fe200078e0210 */
[----:B------:R-:W-:Y:S01]  /*3840*/  MOV R185, R112 ;  /* 0x0000007000b97202 */ /* 0x000fe20000000f00 */
[----:B------:R-:W-:Y:S02]  /*3850*/  IMAD.MOV.U32 R186, RZ, RZ, R115 ;  /* 0x000000ffffba7224 */ /* 0x000fe400078e0073 */
[----:B------:R-:W-:Y:S01]  /*3860*/  IMAD.MOV.U32 R187, RZ, RZ, R114 ;  /* 0x000000ffffbb7224 */ /* 0x000fe200078e0072 */
[----:B--2---:R-:W-:Y:S01]  /*3870*/  HMMA.16816.F32.BF16 R80, R92, R86, R80 ;  /* 0x000000565c50723c */ /* 0x004fe20000041850 */
[----:B------:R-:W-:-:S07]  /*3880*/  IMAD.MOV.U32 R184, RZ, RZ, R113 ;  /* 0x000000ffffb87224 */ /* 0x000fce00078e0071 */
[----:B------:R-:W-:Y:S01]  /*3890*/  HMMA.16816.F32.BF16 R84, R88, R86, R104 ;  /* 0x000000565854723c */ /* 0x000fe20000041868 */
[----:B------:R-:W-:-:S04]  /*38a0*/  NOP ;  /* 0x0000000000007918 */ /* 0x000fc80000000000 */
[----:B------:R-:W-:-:S15]  /*38b0*/  @!P2 BRA `(.L_x_9) ;  /* 0xffffffdc0078a947 */ /* 0x000fde000383ffff */
.L_x_0:
[C---:B------:R-:W-:Y:S01]  /*38c0*/  FSETP.GT.AND P4, PT, |R217|.reuse, 8.50705917302346158658e+37, PT ;  /* 0x7e800000d900780b */ /* 0x040fe20003f84200 */
[C---:B------:R-:W-:Y:S01]  /*38d0*/  FMUL R3, R217.reuse, 8388608 ;  /* 0x4b000000d9037820 */ /* 0x040fe20000400000 */
[C---:B------:R-:W-:Y:S01]  /*38e0*/  FSETP.GEU.AND P1, PT, R217.reuse, 1.175494350822287508e-38, PT ;  /* 0x00800000d900780b */ /* 0x040fe20003f2e000 */
[----:B------:R-:W-:Y:S01]  /*38f0*/  BAR.SYNC.DEFER_BLOCKING 0x0 ;  /* 0x0000000000007b1d */ /* 0x000fe20000010000 */
[C---:B------:R-:W-:Y:S02]  /*3900*/  FSETP.GT.AND P2, PT, |R216|.reuse, 8.50705917302346158658e+37, PT ;  /* 0x7e800000d800780b */ /* 0x040fe40003f44200 */
[----:B------:R-:W-:Y:S02]  /*3910*/  FSETP.GEU.AND P5, PT, |R217|, 1.175494350822287508e-38, PT ;  /* 0x00800000d900780b */ /* 0x000fe40003fae200 */
[----:B------:R-:W-:Y:S01]  /*3920*/  FSEL R28, R3, R217, !P1 ;  /* 0x000000d9031c7208 */ /* 0x000fe20004800000 */
[C---:B------:R-:W-:Y:S01]  /*3930*/  FMUL R3, R216.reuse, 8388608 ;  /* 0x4b000000d8037820 */ /* 0x040fe20000400000 */
[C---:B------:R-:W-:Y:S01]  /*3940*/  FSETP.GEU.AND P6, PT, R216.reuse, 1.175494350822287508e-38, PT ;  /* 0x00800000d800780b */ /* 0x040fe20003fce000 */
[----:B------:R-:W0:Y:S01]  /*3950*/  LDCU.64 UR6, c[0x0][0x3e0] ;  /* 0x00007c00ff0677ac */ /* 0x000e220008000a00 */
[----:B------:R-:W-:Y:S01]  /*3960*/  FSETP.GEU.AND P3, PT, |R216|, 1.175494350822287508e-38, PT ;  /* 0x00800000d800780b */ /* 0x000fe20003f6e200 */
[----:B------:R-:W-:Y:S01]  /*3970*/  @P4 FMUL R87, R87, 0.25 ;  /* 0x3e80000057574820 */ /* 0x000fe20000400000 */
[----:B------:R-:W-:Y:S01]  /*3980*/  ISETP.GE.U32.AND P0, PT, R5, 0x20, PT ;  /* 0x000000200500780c */ /* 0x000fe20003f06070 */
[----:B------:R-:W-:Y:S01]  /*3990*/  @P4 FMUL R217, R217, 0.25 ;  /* 0x3e800000d9d94820 */ /* 0x000fe20000400000 */
[----:B------:R-:W-:Y:S01]  /*39a0*/  FSEL R26, R3, R216, !P6 ;  /* 0x000000d8031a7208 */ /* 0x000fe20007000000 */
[----:B------:R-:W-:Y:S01]  /*39b0*/  @P4 FMUL R86, R86, 0.25 ;  /* 0x3e80000056564820 */ /* 0x000fe20000400000 */
[----:B------:R-:W-:Y:S01]  /*39c0*/  FSEL R5, RZ, -23, P6 ;  /* 0xc1b80000ff057808 */ /* 0x000fe20003000000 */
[----:B------:R-:W-:Y:S01]  /*39d0*/  FMUL R3, R218, 8388608 ;  /* 0x4b000000da037820 */ /* 0x000fe20000400000 */
[----:B------:R-:W-:Y:S01]  /*39e0*/  FSETP.GT.AND P6, PT, |R219|, 8.50705917302346158658e+37, PT ;  /* 0x7e800000db00780b */ /* 0x000fe20003fc4200 */
[----:B------:R-:W-:Y:S01]  /*39f0*/  @P2 FMUL R85, R85, 0.25 ;  /* 0x3e80000055552820 */ /* 0x000fe20000400000 */
[----:B------:R-:W-:Y:S01]  /*3a00*/  SHF.R.U32.HI R4, RZ, 0x4, R0 ;  /* 0x00000004ff047819 */ /* 0x000fe20000011600 */
[----:B------:R-:W-:Y:S01]  /*3a10*/  @P2 FMUL R216, R216, 0.25 ;  /* 0x3e800000d8d82820 */ /* 0x000fe20000400000 */
[----:B------:R-:W-:Y:S01]  /*3a20*/  FSETP.GEU.AND P4, PT, R218, 1.175494350822287508e-38, PT ;  /* 0x00800000da00780b */ /* 0x000fe20003f8e000 */
[----:B------:R-:W-:Y:S01]  /*3a30*/  @P2 FMUL R84, R84, 0.25 ;  /* 0x3e80000054542820 */ /* 0x000fe20000400000 */
[----:B------:R-:W-:Y:S01]  /*3a40*/  FSETP.GEU.AND P2, PT, |R219|, 1.175494350822287508e-38, PT ;  /* 0x00800000db00780b */ /* 0x000fe20003f4e200 */
[----:B------:R-:W-:Y:S01]  /*3a50*/  @!P5 FMUL R217, R217, 16777216 ;  /* 0x4b800000d9d9d820 */ /* 0x000fe20000400000 */
[C---:B------:R-:W-:Y:S01]  /*3a60*/  LOP3.LUT R10, R0.reuse, 0x3f, RZ, 0xc0, !PT ;  /* 0x0000003f000a7812 */ /* 0x040fe200078ec0ff */
[----:B------:R-:W-:Y:S01]  /*3a70*/  @!P5 FMUL R87, R87, 16777216 ;  /* 0x4b8000005757d820 */ /* 0x000fe20000400000 */
[----:B------:R-:W-:Y:S01]  /*3a80*/  LOP3.LUT R23, R0, 0x18, RZ, 0xc0, !PT ;  /* 0x0000001800177812 */ /* 0x000fe200078ec0ff */
[----:B------:R-:W-:Y:S01]  /*3a90*/  @!P5 FMUL R86, R86, 16777216 ;  /* 0x4b8000005656d820 */ /* 0x000fe20000400000 */
[----:B------:R-:W-:Y:S01]  /*3aa0*/  FSEL R25, R3, R218, !P4 ;  /* 0x000000da03197208 */ /* 0x000fe20006000000 */
[----:B------:R-:W1:Y:S01]  /*3ab0*/  MUFU.RCP R8, R217 ;  /* 0x000000d900087308 */ /* 0x000e620000001000 */
[----:B------:R-:W-:Y:S01]  /*3ac0*/  LOP3.LUT R6, R4, 0x2, RZ, 0xc0, !PT ;  /* 0x0000000204067812 */ /* 0x000fe200078ec0ff */
[----:B------:R-:W-:Y:S01]  /*3ad0*/  FMUL R4, R219, 8388608 ;  /* 0x4b000000db047820 */ /* 0x000fe20000400000 */
[----:B------:R-:W-:Y:S01]  /*3ae0*/  FSEL R3, RZ, -23, P4 ;  /* 0xc1b80000ff037808 */ /* 0x000fe20002000000 */
[----:B------:R-:W-:Y:S01]  /*3af0*/  @!P3 FMUL R216, R216, 16777216 ;  /* 0x4b800000d8d8b820 */ /* 0x000fe20000400000 */
[C---:B------:R-:W-:Y:S01]  /*3b00*/  LOP3.LUT R7, R0.reuse, 0xc0, RZ, 0xc0, !PT ;  /* 0x000000c000077812 */ /* 0x040fe200078ec0ff */
[----:B------:R-:W-:Y:S01]  /*3b10*/  @!P3 FMUL R85, R85, 16777216 ;  /* 0x4b8000005555b820 */ /* 0x000fe20000400000 */
[----:B------:R-:W-:Y:S01]  /*3b20*/  LOP3.LUT R12, R0, 0x3, RZ, 0xc0, !PT ;  /* 0x00000003000c7812 */ /* 0x000fe200078ec0ff */
[----:B------:R-:W-:Y:S01]  /*3b30*/  @!P3 FMUL R84, R84, 16777216 ;  /* 0x4b8000005454b820 */ /* 0x000fe20000400000 */
[----:B------:R-:W-:Y:S01]  /*3b40*/  FSETP.GEU.AND P5, PT, R219, 1.175494350822287508e-38, PT ;  /* 0x00800000db00780b */ /* 0x000fe20003fae000 */
[----:B------:R-:W-:Y:S01]  /*3b50*/  IMAD R10, R23, 0x20, R10 ;  /* 0x00000020170a7824 */ /* 0x000fe200078e020a */
[----:B------:R-:W-:Y:S01]  /*3b60*/  FSETP.GT.AND P4, PT, |R218|, 8.50705917302346158658e+37, PT ;  /* 0x7e800000da00780b */ /* 0x000fe20003f84200 */
[--C-:B------:R-:W-:Y:S01]  /*3b70*/  IMAD R11, R12, 0x8, R7.reuse ;  /* 0x000000080c0b7824 */ /* 0x100fe200078e0207 */
[----:B------:R-:W-:Y:S01]  /*3b80*/  FSETP.GEU.AND P3, PT, |R218|, 1.175494350822287508e-38, PT ;  /* 0x00800000da00780b */ /* 0x000fe20003f6e200 */
[----:B------:R-:W2:Y:S01]  /*3b90*/  MUFU.RCP R9, R216 ;  /* 0x000000d800097308 */ /* 0x000ea20000001000 */
[----:B------:R-:W-:Y:S01]  /*3ba0*/  FSEL R27, R4, R219, !P5 ;  /* 0x000000db041b7208 */ /* 0x000fe20006800000 */
[----:B------:R-:W-:Y:S01]  /*3bb0*/  @P6 FMUL R219, R219, 0.25 ;  /* 0x3e800000dbdb6820 */ /* 0x000fe20000400000 */
[----:B------:R-:W-:Y:S01]  /*3bc0*/  IMAD.SHL.U32 R10, R10, 0x4, RZ ;  /* 0x000000040a0a7824 */ /* 0x000fe200078e00ff */
[----:B------:R-:W-:Y:S01]  /*3bd0*/  SHF.R.U32.HI R7, RZ, 0x1, R7 ;  /* 0x00000001ff077819 */ /* 0x000fe20000011607 */
[----:B------:R-:W-:-:S02]  /*3be0*/  IMAD.U32 R20, R11, 0x4, R6 ;  /* 0x000000040b147824 */ /* 0x000fc400078e0006 */
[----:B------:R-:W-:Y:S01]  /*3bf0*/  @!P2 FMUL R219, R219, 16777216 ;  /* 0x4b800000dbdba820 */ /* 0x000fe20000400000 */
[----:B------:R-:W-:Y:S01]  /*3c00*/  VIADD R6, R26, 0xc0cafb0d ;  /* 0xc0cafb0d1a067836 */ /* 0x000fe20000000000 */
[----:B------:R-:W-:Y:S01]  /*3c10*/  LOP3.LUT R24, R10, R7, RZ, 0x3c, !PT ;  /* 0x000000070a187212 */ /* 0x000fe200078e3cff */
[----:B------:R-:W-:Y:S02]  /*3c20*/  VIADD R4, R25, 0xc0cafb0d ;  /* 0xc0cafb0d19047836 */ /* 0x000fe40000000000 */
[----:B------:R-:W-:Y:S01]  /*3c30*/  @P4 FMUL R218, R218, 0.25 ;  /* 0x3e800000dada4820 */ /* 0x000fe20000400000 */
[----:B------:R-:W3:Y:S01]  /*3c40*/  MUFU.RCP R10, R219 ;  /* 0x000000db000a7308 */ /* 0x000ee20000001000 */
[----:B------:R-:W-:Y:S01]  /*3c50*/  LOP3.LUT R7, R6, 0xff800000, RZ, 0xc0, !PT ;  /* 0xff80000006077812 */ /* 0x000fe200078ec0ff */
[----:B-1----:R-:W-:Y:S01]  /*3c60*/  FMUL R13, R8, R87 ;  /* 0x00000057080d7220 */ /* 0x002fe20000400000 */
[----:B------:R-:W-:Y:S01]  /*3c70*/  @!P3 FMUL R218, R218, 16777216 ;  /* 0x4b800000dadab820 */ /* 0x000fe20000400000 */
[----:B------:R-:W-:Y:S01]  /*3c80*/  FMUL R14, R8, R86 ;  /* 0x00000056080e7220 */ /* 0x000fe20000400000 */
[----:B------:R-:W-:Y:S01]  /*3c90*/  I2FP.F32.S32 R8, R7 ;  /* 0x0000000700087245 */ /* 0x000fe20000201400 */
[----:B------:R-:W-:Y:S01]  /*3ca0*/  @P6 FMUL R83, R83, 0.25 ;  /* 0x3e80000053536820 */ /* 0x000fe20000400000 */
[----:B------:R-:W-:Y:S01]  /*3cb0*/  LOP3.LUT R4, R4, 0xff800000, RZ, 0xc0, !PT ;  /* 0xff80000004047812 */ /* 0x000fe200078ec0ff */
[----:B------:R-:W1:Y:S01]  /*3cc0*/  MUFU.RCP R17, R218 ;  /* 0x000000da00117308 */ /* 0x000e620000001000 */
[----:B------:R-:W-:Y:S01]  /*3cd0*/  @P6 FMUL R82, R82, 0.25 ;  /* 0x3e80000052526820 */ /* 0x000fe20000400000 */
[C---:B--2---:R-:W-:Y:S01]  /*3ce0*/  FMUL R15, R9.reuse, R85 ;  /* 0x00000055090f7220 */ /* 0x044fe20000400000 */
[----:B------:R-:W-:Y:S01]  /*3cf0*/  FMUL R16, R9, R84 ;  /* 0x0000005409107220 */ /* 0x000fe20000400000 */
[----:B------:R-:W-:Y:S01]  /*3d00*/  I2FP.F32.S32 R6, R4 ;  /* 0x0000000400067245 */ /* 0x000fe20000201400 */
[----:B------:R-:W-:Y:S01]  /*3d10*/  FFMA.FTZ R9, R8, 1.1920928955078125e-07, R5 ;  /* 0x3400000008097823 */ /* 0x000fe20000010005 */
[----:B------:R-:W-:-:S02]  /*3d20*/  VIADD R5, R27, 0xc0cafb0d ;  /* 0xc0cafb0d1b057836 */ /* 0x000fc40000000000 */
[----:B------:R-:W-:Y:S01]  /*3d30*/  @!P2 FMUL R83, R83, 16777216 ;  /* 0x4b8000005353a820 */ /* 0x000fe20000400000 */
[----:B------:R-:W-:Y:S01]  /*3d40*/  @!P2 FMUL R82, R82, 16777216 ;  /* 0x4b8000005252a820 */ /* 0x000fe20000400000 */
[----:B------:R-:W-:Y:S01]  /*3d50*/  FFMA.FTZ R3, R6, 1.1920928955078125e-07, R3 ;  /* 0x3400000006037823 */ /* 0x000fe20000010003 */
[----:B------:R-:W-:Y:S01]  /*3d60*/  @P4 FMUL R81, R81, 0.25 ;  /* 0x3e80000051514820 */ /* 0x000fe20000400000 */
[C---:B---3--:R-:W-:Y:S01]  /*3d70*/  FMUL R11, R10.reuse, R83 ;  /* 0x000000530a0b7220 */ /* 0x048fe20000400000 */
[----:B------:R-:W-:Y:S01]  /*3d80*/  FMUL R12, R10, R82 ;  /* 0x000000520a0c7220 */ /* 0x000fe20000400000 */
[----:B------:R-:W-:Y:S01]  /*3d90*/  LOP3.LUT R6, R5, 0xff800000, RZ, 0xc0, !PT ;  /* 0xff80000005067812 */ /* 0x000fe200078ec0ff */
[----:B------:R-:W-:Y:S01]  /*3da0*/  @P4 FMUL R80, R80, 0.25 ;  /* 0x3e80000050504820 */ /* 0x000fe20000400000 */
[----:B------:R-:W-:Y:S01]  /*3db0*/  IADD3 R10, PT, PT, R28, -0x3f3504f3, RZ ;  /* 0xc0cafb0d1c0a7810 */ /* 0x000fe20007ffe0ff */
[----:B------:R-:W-:Y:S01]  /*3dc0*/  @!P3 FMUL R81, R81, 16777216 ;  /* 0x4b8000005151b820 */ /* 0x000fe20000400000 */
[----:B------:R-:W-:Y:S01]  /*3dd0*/  FSEL R5, RZ, -23, P5 ;  /* 0xc1b80000ff057808 */ /* 0x000fe20002800000 */
[----:B------:R-:W-:Y:S01]  /*3de0*/  @!P3 FMUL R80, R80, 16777216 ;  /* 0x4b8000005050b820 */ /* 0x000fe20000400000 */
[----:B------:R-:W-:Y:S01]  /*3df0*/  I2FP.F32.S32 R8, R6 ;  /* 0x0000000600087245 */ /* 0x000fe20000201400 */
[----:B-1----:R-:W-:Y:S01]  /*3e00*/  FMUL R18, R17, R81 ;  /* 0x0000005111127220 */ /* 0x002fe20000400000 */
[----:B------:R-:W-:Y:S01]  /*3e10*/  F2FP.BF16.F32.PACK_AB R19, R11, R12 ;  /* 0x0000000c0b13723e */ /* 0x000fe200000010ff */
[----:B------:R-:W-:Y:S01]  /*3e20*/  FMUL R17, R17, R80 ;  /* 0x0000005011117220 */ /* 0x000fe20000400000 */
[----:B------:R-:W-:Y:S01]  /*3e30*/  LOP3.LUT R11, R10, 0xff800000, RZ, 0xc0, !PT ;  /* 0xff8000000a0b7812 */ /* 0x000fe200078ec0ff */
[----:B------:R-:W-:Y:S01]  /*3e40*/  FFMA.FTZ R8, R8, 1.1920928955078125e-07, R5 ;  /* 0x3400000008087823 */ /* 0x000fe20000010005 */
[----:B------:R-:W-:Y:S01]  /*3e50*/  LOP3.LUT R35, R0, 0x1c, RZ, 0xc0, !PT ;  /* 0x0000001c00237812 */ /* 0x000fe200078ec0ff */
[----:B------:R-:W-:Y:S01]  /*3e60*/  IMAD.IADD R7, R26, 0x1, -R7 ;  /* 0x000000011a077824 */ /* 0x000fe200078e0a07 */
[----:B------:R-:W-:Y:S01]  /*3e70*/  FSEL R5, RZ, -23, P1 ;  /* 0xc1b80000ff057808 */ /* 0x000fe20000800000 */
[----:B------:R-:W-:Y:S01]  /*3e80*/  IMAD.IADD R4, R25, 0x1, -R4 ;  /* 0x0000000119047824 */ /* 0x000fe200078e0a04 */
[----:B------:R-:W-:Y:S01]  /*3e90*/  I2FP.F32.S32 R10, R11 ;  /* 0x0000000b000a7245 */ /* 0x000fe20000201400 */
[----:B------:R-:W-:Y:S01]  /*3ea0*/  IMAD.IADD R20, R35, 0x1, R20 ;  /* 0x0000000123147824 */ /* 0x000fe200078e0214 */
[----:B------:R-:W-:Y:S01]  /*3eb0*/  F2FP.BF16.F32.PACK_AB R15, R15, R16 ;  /* 0x000000100f0f723e */ /* 0x000fe200000010ff */
[----:B------:R-:W-:Y:S01]  /*3ec0*/  IMAD.IADD R6, R27, 0x1, -R6 ;  /* 0x000000011b067824 */ /* 0x000fe200078e0a06 */
[----:B------:R-:W-:Y:S01]  /*3ed0*/  F2FP.BF16.F32.PACK_AB R17, R18, R17 ;  /* 0x000000111211723e */ /* 0x000fe200000010ff */
[----:B------:R-:W-:Y:S01]  /*3ee0*/  FFMA.FTZ R12, R10, 1.1920928955078125e-07, R5 ;  /* 0x340000000a0c7823 */ /* 0x000fe20000010005 */
[----:B------:R-:W-:Y:S01]  /*3ef0*/  PRMT R29, R15, 0x7610, R29 ;  /* 0x000076100f1d7816 */ /* 0x000fe2000000001d */
[----:B------:R-:W-:Y:S01]  /*3f00*/  FADD R10, R7, -1 ;  /* 0xbf800000070a7421 */ /* 0x000fe20000000000 */
[----:B------:R-:W-:Y:S01]  /*3f10*/  PRMT R30, R15, 0x7632, R30 ;  /* 0x000076320f1e7816 */ /* 0x000fe2000000001e */
[----:B------:R-:W-:Y:S01]  /*3f20*/  IMAD.MOV.U32 R15, RZ, RZ, 0x3dc6b27f ;  /* 0x3dc6b27fff0f7424 */ /* 0x000fe200078e00ff */
[----:B------:R-:W-:Y:S01]  /*3f30*/  PRMT R21, R17, 0x7632, R21 ;  /* 0x0000763211157816 */ /* 0x000fe20000000015 */
[----:B------:R-:W-:Y:S01]  /*3f40*/  FADD R4, R4, -1 ;  /* 0xbf80000004047421 */ /* 0x000fe20000000000 */
[----:B------:R-:W-:Y:S01]  /*3f50*/  LOP3.LUT R18, R20, 0x20, RZ, 0x3c, !PT ;  /* 0x0000002014127812 */ /* 0x000fe200078e3cff */
[----:B------:R-:W-:Y:S01]  /*3f60*/  FFMA.FTZ R5, R10, R15, -0.16845393180847167969 ;  /* 0xbe2c7f300a057423 */ /* 0x000fe2000001000f */
[----:B------:R-:W-:Y:S01]  /*3f70*/  F2FP.BF16.F32.PACK_AB R13, R13, R14 ;  /* 0x0000000e0d0d723e */ /* 0x000fe200000010ff */
[----:B------:R1:W-:Y:S01]  /*3f80*/  STS.U16 [R20+UR8], R17 ;  /* 0x0000001114007988 */ /* 0x0003e20008000408 */
[----:B------:R-:W-:Y:S01]  /*3f90*/  PRMT R22, R19, 0x7632, R22 ;  /* 0x0000763213167816 */ /* 0x000fe20000000016 */
[----:B------:R-:W-:Y:S01]  /*3fa0*/  IMAD.IADD R11, R28, 0x1, -R11 ;  /* 0x000000011c0b7824 */ /* 0x000fe200078e0a0b */
[C---:B------:R-:W-:Y:S01]  /*3fb0*/  LOP3.LUT R14, R20.reuse, 0x40, RZ, 0x3c, !PT ;  /* 0x00000040140e7812 */ /* 0x040fe200078e3cff */
[----:B------:R-:W-:Y:S01]  /*3fc0*/  STS.U16 [R20+UR8+0x80], R21 ;  /* 0x0000801514007988 */ /* 0x000fe20008000408 */
[----:B------:R-:W-:Y:S01]  /*3fd0*/  LOP3.LUT R16, R20, 0x60, RZ, 0x3c, !PT ;  /* 0x0000006014107812 */ /* 0x000fe200078e3cff */
[----:B------:R-:W-:Y:S01]  /*3fe0*/  FFMA.FTZ R7, R10, R5, 0.1716887056827545166 ;  /* 0x3e2fcf2a0a077423 */ /* 0x000fe20000010005 */
[----:B------:R-:W-:Y:S01]  /*3ff0*/  FADD R6, R6, -1 ;  /* 0xbf80000006067421 */ /* 0x000fe20000000000 */
[----:B------:R-:W-:Y:S01]  /*4000*/  STS.U16 [R18+UR8+0x400], R19 ;  /* 0x0004001312007988 */ /* 0x000fe20008000408 */
[C---:B------:R-:W-:Y:S01]  /*4010*/  FFMA.FTZ R5, R4.reuse, R15, -0.16845393180847167969 ;  /* 0xbe2c7f3004057423 */ /* 0x040fe2000001000f */
[----:B-1----:R-:W-:Y:S01]  /*4020*/  PRMT R17, R13, 0x7632, R17 ;  /* 0x000076320d117816 */ /* 0x002fe20000000011 */
[----:B0-----:R-:W-:Y:S01]  /*4030*/  UIMAD UR6, UR9, UR6, URZ ;  /* 0x00000006090672a4 */ /* 0x001fe2000f8e02ff */
[----:B------:R0:W-:Y:S01]  /*4040*/  STS.U16 [R18+UR8+0x480], R22 ;  /* 0x0004801612007988 */ /* 0x0001e20008000408 */
[----:B------:R-:W-:Y:S01]  /*4050*/  FFMA.FTZ R5, R4, R5, 0.1716887056827545166 ;  /* 0x3e2fcf2a04057423 */ /* 0x000fe20000010005 */
[----:B------:R-:W-:Y:S01]  /*4060*/  ISETP.GE.U32.AND P4, PT, R26, 0x7f800000, PT ;  /* 0x7f8000001a00780c */ /* 0x000fe20003f86070 */
[----:B------:R-:W-:Y:S01]  /*4070*/  USHF.L.U32 UR5, UR6, 0x1, URZ ;  /* 0x0000000106057899 */ /* 0x000fe200080006ff */
[----:B------:R-:W-:Y:S01]  /*4080*/  STS.U16 [R14+UR8+0x800], R29 ;  /* 0x0008001d0e007988 */ /* 0x000fe20008000408 */
[C---:B------:R-:W-:Y:S01]  /*4090*/  FFMA.FTZ R5, R4.reuse, R5, -0.17900948226451873779 ;  /* 0xbe374e4304057423 */ /* 0x040fe20000010005 */
[----:B------:R-:W-:Y:S01]  /*40a0*/  ISETP.GE.U32.AND P3, PT, R25, 0x7f800000, PT ;  /* 0x7f8000001900780c */ /* 0x000fe20003f66070 */
[----:B------:R-:W1:Y:S01]  /*40b0*/  LDC.64 R32, c[0x0][0x3a0] ;  /* 0x0000e800ff207b82 */ /* 0x000e620000000a00 */
[----:B------:R-:W-:Y:S01]  /*40c0*/  STS.U16 [R14+UR8+0x880], R30 ;  /* 0x0008801e0e007988 */ /* 0x000fe20008000408 */
[----:B------:R-:W-:Y:S01]  /*40d0*/  FFMA.FTZ R5, R4, R5, 0.20512372255325317383 ;  /* 0x3e520bf404057423 */ /* 0x000fe20000010005 */
[----:B------:R-:W-:-:S02]  /*40e0*/  ISETP.GE.U32.AND P1, PT, R27, 0x7f800000, PT ;  /* 0x7f8000001b00780c */ /* 0x000fc40003f26070 */
[----:B------:R2:W-:Y:S01]  /*40f0*/  STS.U16 [R16+UR8+0xc00], R13 ;  /* 0x000c000d10007988 */ /* 0x0005e20008000408 */
[----:B------:R-:W-:Y:S01]  /*4100*/  FFMA.FTZ R5, R4, R5, -0.24046532809734344482 ;  /* 0xbe763c8b04057423 */ /* 0x000fe20000010005 */
[----:B------:R-:W-:Y:S01]  /*4110*/  ISETP.GE.U32.AND P5, PT, R28, 0x7f800000, PT ;  /* 0x7f8000001c00780c */ /* 0x000fe20003fa6070 */
[----:B0-----:R-:W0:Y:S01]  /*4120*/  LDC.64 R18, c[0x0][0x398] ;  /* 0x0000e600ff127b82 */ /* 0x001e220000000a00 */
[----:B------:R3:W-:Y:S01]  /*4130*/  STS.U16 [R16+UR8+0xc80], R17 ;  /* 0x000c801110007988 */ /* 0x0007e20008000408 */
[----:B------:R-:W-:-:S06]  /*4140*/  FFMA.FTZ R5, R4, R5, 0.28857114911079406738 ;  /* 0x3e93bf9904057423 */ /* 0x000fcc0000010005 */
[----:B------:R-:W-:Y:S01]  /*4150*/  BAR.SYNC.DEFER_BLOCKING 0x0 ;  /* 0x0000000000007b1d */ /* 0x000fe20000010000 */
[----:B------:R-:W-:Y:S01]  /*4160*/  FFMA.FTZ R5, R4, R5, -0.36067417263984680176 ;  /* 0xbeb8aa4904057423 */ /* 0x000fe20000010005 */
[----:B--2---:R-:W-:Y:S01]  /*4170*/  FADD R13, R11, -1 ;  /* 0xbf8000000b0d7421 */ /* 0x004fe20000000000 */
[----:B------:R-:W-:Y:S01]  /*4180*/  FFMA.FTZ R11, R10, R7, -0.17900948226451873779 ;  /* 0xbe374e430a0b7423 */ /* 0x000fe20000010007 */
[----:B------:R-:W-:Y:S01]  /*4190*/  FFMA.FTZ R7, R6, R15, -0.16845393180847167969 ;  /* 0xbe2c7f3006077423 */ /* 0x000fe2000001000f */
[----:B------:R-:W-:Y:S01]  /*41a0*/  FFMA.FTZ R5, R4, R5, 0.48089820146560668945 ;  /* 0x3ef6384a04057423 */ /* 0x000fe20000010005 */
[C---:B------:R-:W-:Y:S01]  /*41b0*/  FFMA.FTZ R14, R13.reuse, R15, -0.16845393180847167969 ;  /* 0xbe2c7f300d0e7423 */ /* 0x040fe2000001000f */
[----:B------:R-:W-:Y:S01]  /*41c0*/  FFMA.FTZ R11, R10, R11, 0.20512372255325317383 ;  /* 0x3e520bf40a0b7423 */ /* 0x000fe2000001000b */
[----:B------:R-:W-:Y:S01]  /*41d0*/  FFMA.FTZ R7, R6, R7, 0.1716887056827545166 ;  /* 0x3e2fcf2a06077423 */ /* 0x000fe20000010007 */
[----:B------:R-:W-:Y:S01]  /*41e0*/  FFMA.FTZ R5, R4, R5, -0.72134751081466674805 ;  /* 0xbf38aa3b04057423 */ /* 0x000fe20000010005 */
[C---:B------:R-:W-:Y:S01]  /*41f0*/  FFMA.FTZ R14, R13.reuse, R14, 0.1716887056827545166 ;  /* 0x3e2fcf2a0d0e7423 */ /* 0x040fe2000001000e */
[----:B------:R-:W-:Y:S01]  /*4200*/  FFMA.FTZ R11, R10, R11, -0.24046532809734344482 ;  /* 0xbe763c8b0a0b7423 */ /* 0x000fe2000001000b */
[----:B------:R-:W-:Y:S01]  /*4210*/  FFMA.FTZ R7, R6, R7, -0.17900948226451873779 ;  /* 0xbe374e4306077423 */ /* 0x000fe20000010007 */
[----:B------:R-:W-:Y:S01]  /*4220*/  FMUL R5, R4, R5 ;  /* 0x0000000504057220 */ /* 0x000fe20000400000 */
[C---:B------:R-:W-:Y:S01]  /*4230*/  FFMA.FTZ R14, R13.reuse, R14, -0.17900948226451873779 ;  /* 0xbe374e430d0e7423 */ /* 0x040fe2000001000e */
[----:B------:R-:W-:Y:S01]  /*4240*/  FFMA.FTZ R11, R10, R11, 0.28857114911079406738 ;  /* 0x3e93bf990a0b7423 */ /* 0x000fe2000001000b */
[----:B------:R-:W-:Y:S01]  /*4250*/  FFMA.FTZ R7, R6, R7, 0.20512372255325317383 ;  /* 0x3e520bf406077423 */ /* 0x000fe20000010007 */
[----:B---3--:R-:W2:Y:S01]  /*4260*/  LDC R16, c[0x0][0x3e8] ;  /* 0x0000fa00ff107b82 */ /* 0x008ea20000000800 */
[C---:B------:R-:W-:Y:S01]  /*4270*/  FFMA.FTZ R14, R13.reuse, R14, 0.20512372255325317383 ;  /* 0x3e520bf40d0e7423 */ /* 0x040fe2000001000e */
[----:B------:R-:W-:Y:S01]  /*4280*/  FFMA.FTZ R11, R10, R11, -0.36067417263984680176 ;  /* 0xbeb8aa490a0b7423 */ /* 0x000fe2000001000b */
[----:B------:R-:W-:Y:S01]  /*4290*/  FFMA.FTZ R7, R6, R7, -0.24046532809734344482 ;  /* 0xbe763c8b06077423 */ /* 0x000fe20000010007 */
[----:B------:R-:W-:Y:S01]  /*42a0*/  FMUL R5, R4, R5 ;  /* 0x0000000504057220 */ /* 0x000fe20000400000 */
[C---:B------:R-:W-:Y:S01]  /*42b0*/  FFMA.FTZ R14, R13.reuse, R14, -0.24046532809734344482 ;  /* 0xbe763c8b0d0e7423 */ /* 0x040fe2000001000e */
[----:B------:R-:W-:Y:S01]  /*42c0*/  FFMA.FTZ R11, R10, R11, 0.48089820146560668945 ;  /* 0x3ef6384a0a0b7423 */ /* 0x000fe2000001000b */
[----:B------:R-:W-:Y:S01]  /*42d0*/  FFMA.FTZ R7, R6, R7, 0.28857114911079406738 ;  /* 0x3e93bf9906077423 */ /* 0x000fe20000010007 */
[----:B------:R-:W-:Y:S01]  /*42e0*/  FFMA.FTZ R4, R4, 1.4426950216293334961, R5 ;  /* 0x3fb8aa3b04047823 */ /* 0x000fe20000010005 */
[----:B------:R-:W-:Y:S01]  /*42f0*/  FFMA.FTZ R14, R13, R14, 0.28857114911079406738 ;  /* 0x3e93bf990d0e7423 */ /* 0x000fe2000001000e */
[----:B------:R-:W-:Y:S01]  /*4300*/  FFMA.FTZ R11, R10, R11, -0.72134751081466674805 ;  /* 0xbf38aa3b0a0b7423 */ /* 0x000fe2000001000b */
[----:B------:R-:W-:Y:S01]  /*4310*/  FFMA.FTZ R7, R6, R7, -0.36067417263984680176 ;  /* 0xbeb8aa4906077423 */ /* 0x000fe20000010007 */
[----:B------:R-:W-:Y:S01]  /*4320*/  FADD R3, R3, R4 ;  /* 0x0000000403037221 */ /* 0x000fe20000000000 */
[----:B------:R-:W-:Y:S01]  /*4330*/  FFMA.FTZ R14, R13, R14, -0.36067417263984680176 ;  /* 0xbeb8aa490d0e7423 */ /* 0x000fe2000001000e */
[----:B------:R-:W-:Y:S01]  /*4340*/  FMUL R11, R10, R11 ;  /* 0x0000000b0a0b7220 */ /* 0x000fe20000400000 */
[----:B------:R-:W-:Y:S01]  /*4350*/  FFMA.FTZ R7, R6, R7, 0.48089820146560668945 ;  /* 0x3ef6384a06077423 */ /* 0x000fe20000010007 */
[----:B------:R-:W-:-:S02]  /*4360*/  @P4 IMAD.MOV.U32 R5, RZ, RZ, 0x7f800000 ;  /* 0x7f800000ff054424 */ /* 0x000fc400078e00ff */
[C---:B------:R-:W-:Y:S01]  /*4370*/  FFMA.FTZ R14, R13.reuse, R14, 0.48089820146560668945 ;  /* 0x3ef6384a0d0e7423 */ /* 0x040fe2000001000e */
[----:B------:R-:W-:Y:S01]  /*4380*/  FMUL R11, R10, R11 ;  /* 0x0000000b0a0b7220 */ /* 0x000fe20000400000 */
[----:B------:R-:W-:Y:S01]  /*4390*/  FFMA.FTZ R7, R6, R7, -0.72134751081466674805 ;  /* 0xbf38aa3b06077423 */ /* 0x000fe20000010007 */
[----:B------:R-:W-:Y:S01]  /*43a0*/  @P3 MOV R4, 0x7f800000 ;  /* 0x7f80000000043802 */ /* 0x000fe20000000f00 */
[C---:B------:R-:W-:Y:S01]  /*43b0*/  FFMA.FTZ R14, R13.reuse, R14, -0.72134751081466674805 ;  /* 0xbf38aa3b0d0e7423 */ /* 0x040fe2000001000e */
[----:B------:R-:W-:Y:S01]  /*43c0*/  FFMA.FTZ R10, R10, 1.4426950216293334961, R11 ;  /* 0x3fb8aa3b0a0a7823 */ /* 0x000fe2000001000b */
[C---:B------:R-:W-:Y:S01]  /*43d0*/  FMUL R7, R6.reuse, R7 ;  /* 0x0000000706077220 */ /* 0x040fe20000400000 */
[----:B------:R-:W-:Y:S01]  /*43e0*/  LDS R29, [R24+UR8+0x200] ;  /* 0x00020008181d7984 */ /* 0x000fe20008000800 */
[----:B------:R-:W-:Y:S01]  /*43f0*/  FMUL R14, R13, R14 ;  /* 0x0000000e0d0e7220 */ /* 0x000fe20000400000 */
[----:B------:R-:W-:Y:S01]  /*4400*/  FADD R21, R9, R10 ;  /* 0x0000000a09157221 */ /* 0x000fe20000000000 */
[----:B------:R-:W-:Y:S01]  /*4410*/  FMUL R7, R6, R7 ;  /* 0x0000000706077220 */ /* 0x000fe20000400000 */
[----:B------:R-:W-:Y:S01]  /*4420*/  @P4 FFMA.FTZ R21, R26, R5, +INF ;  /* 0x7f8000001a154423 */ /* 0x000fe20000010005 */
[C---:B------:R-:W-:Y:S01]  /*4430*/  FSETP.NEU.AND P4, PT, R25.reuse, RZ, PT ;  /* 0x000000ff1900720b */ /* 0x040fe20003f8d000 */
[----:B------:R-:W-:Y:S01]  /*4440*/  @P3 FFMA.FTZ R3, R25, R4, +INF ;  /* 0x7f80000019033423 */ /* 0x000fe20000010004 */
[----:B------:R-:W-:Y:S01]  /*4450*/  FFMA.FTZ R7, R6, 1.4426950216293334961, R7 ;  /* 0x3fb8aa3b06077823 */ /* 0x000fe20000010007 */
[----:B------:R-:W-:Y:S01]  /*4460*/  FMUL R14, R13, R14 ;  /* 0x0000000e0d0e7220 */ /* 0x000fe20000400000 */
[----:B------:R-:W3:Y:S01]  /*4470*/  LDS R25, [R24+UR8] ;  /* 0x0000000818197984 */ /* 0x000ee20008000800 */
[----:B------:R-:W-:-:S02]  /*4480*/  @P1 IMAD.MOV.U32 R6, RZ, RZ, 0x7f800000 ;  /* 0x7f800000ff061424 */ /* 0x000fc400078e00ff */
[----:B------:R-:W-:Y:S01]  /*4490*/  FADD R20, R8, R7 ;  /* 0x0000000708147221 */ /* 0x000fe20000000000 */
[----:B------:R-:W-:Y:S01]  /*44a0*/  SHF.R.U32.HI R7, RZ, 0x5, R0 ;  /* 0x00000005ff077819 */ /* 0x000fe20000011600 */
[----:B------:R-:W-:Y:S02]  /*44b0*/  IMAD R4, R2, UR7, RZ ;  /* 0x0000000702047c24 */ /* 0x000fe4000f8e02ff */
[----:B------:R-:W-:Y:S01]  /*44c0*/  FFMA.FTZ R13, R13, 1.4426950216293334961, R14 ;  /* 0x3fb8aa3b0d0d7823 */ /* 0x000fe2000001000e */
[C---:B------:R-:W-:Y:S01]  /*44d0*/  FSETP.NEU.AND P3, PT, R27.reuse, RZ, PT ;  /* 0x000000ff1b00720b */ /* 0x040fe20003f6d000 */
[----:B------:R-:W-:Y:S01]  /*44e0*/  @P1 FFMA.FTZ R20, R27, R6, +INF ;  /* 0x7f8000001b141423 */ /* 0x000fe20000010006 */
[----:B------:R-:W-:Y:S01]  /*44f0*/  SGXT.U32 R7, R7, 0x3 ;  /* 0x000000030707781a */ /* 0x000fe20000000000 */
[----:B------:R-:W-:Y:S01]  /*4500*/  @P5 IMAD.MOV.U32 R9, RZ, RZ, 0x7f800000 ;  /* 0x7f800000ff095424 */ /* 0x000fe200078e00ff */
[----:B------:R-:W4:Y:S01]  /*4510*/  LDS R27, [R24+UR8+0x100] ;  /* 0x00010008181b7984 */ /* 0x000f220008000800 */
[----:B------:R-:W-:-:S02]  /*4520*/  IMAD.SHL.U32 R5, R4, 0x2, RZ ;  /* 0x0000000204057824 */ /* 0x000fc400078e00ff */
[----:B------:R-:W-:Y:S01]  /*4530*/  FADD R22, R12, R13 ;  /* 0x0000000d0c167221 */ /* 0x000fe20000000000 */
[----:B--2---:R-:W-:Y:S02]  /*4540*/  IMAD R7, R7, R16, RZ ;  /* 0x0000001007077224 */ /* 0x004fe400078e02ff */
[----:B------:R-:W-:Y:S01]  /*4550*/  @P5 FFMA.FTZ R22, R28, R9, +INF ;  /* 0x7f8000001c165423 */ /* 0x000fe20000010009 */
[----:B------:R-:W-:Y:S01]  /*4560*/  UIMAD.WIDE UR6, UR6, 0x2, URZ ;  /* 0x00000002060678a5 */ /* 0x000fe2000f8e02ff */
[----:B0-----:R-:W-:Y:S01]  /*4570*/  IADD3 R18, P5, P6, R5, UR5, R18 ;  /* 0x0000000505127c10 */ /* 0x001fe2000febe012 */
[----:B------:R-:W-:Y:S01]  /*4580*/  IMAD R9, R16, 0x8, R7 ;  /* 0x0000000810097824 */ /* 0x000fe200078e0207 */
[----:B------:R-:W0:Y:S01]  /*4590*/  LDS R31, [R24+UR8+0x300] ;  /* 0x00030008181f7984 */ /* 0x000e220008000800 */
[----:B------:R-:W-:Y:S01]  /*45a0*/  IMAD.SHL.U32 R5, R0, 0x10, RZ ;  /* 0x0000001000057824 */ /* 0x000fe200078e00ff */
[----:B------:R-:W-:Y:S01]  /*45b0*/  FSETP.NEU.AND P1, PT, R28, RZ, PT ;  /* 0x000000ff1c00720b */ /* 0x000fe20003f2d000 */
[----:B------:R-:W-:Y:S01]  /*45c0*/  IMAD.HI R4, R4, 0x2, RZ ;  /* 0x0000000204047827 */ /* 0x000fe200078e02ff */
[----:B------:R-:W-:-:S02]  /*45d0*/  FSETP.NEU.AND P2, PT, R26, RZ, PT ;  /* 0x000000ff1a00720b */ /* 0x000fc40003f4d000 */
[----:B------:R-:W-:Y:S01]  /*45e0*/  LOP3.LUT R5, R5, 0x70, RZ, 0xc0, !PT ;  /* 0x0000007005057812 */ /* 0x000fe200078ec0ff */
[----:B------:R-:W-:Y:S01]  /*45f0*/  IMAD R0, R16, 0x8, R9 ;  /* 0x0000000810007824 */ /* 0x000fe200078e0209 */
[----:B------:R-:W-:Y:S01]  /*4600*/  IADD3.X R28, PT, PT, R4, UR7, R19, P5, P6 ;  /* 0x00000007041c7c10 */ /* 0x000fe2000afec413 */
[----:B------:R-:W2:Y:S01]  /*4610*/  LDCU UR6, c[0x0][0x3ec] ;  /* 0x00007d80ff0677ac */ /* 0x000ea20008000800 */
[-C--:B------:R-:W-:Y:S01]  /*4620*/  LEA R4, P6, R7, R18.reuse, 0x1 ;  /* 0x0000001207047211 */ /* 0x080fe200078c08ff */
[C---:B------:R-:W-:Y:S01]  /*4630*/  IMAD R11, R16.reuse, 0x8, R0 ;  /* 0x00000008100b7824 */ /* 0x040fe200078e0200 */
[----:B------:R-:W-:Y:S02]  /*4640*/  IADD3 R26, PT, PT, R5, UR8, RZ ;  /* 0x00000008051a7c10 */ /* 0x000fe4000fffe0ff */
[----:B------:R-:W-:Y:S01]  /*4650*/  LEA R6, P5, R9, R18, 0x1 ;  /* 0x0000001209067211 */ /* 0x000fe200078a08ff */
[----:B------:R-:W-:Y:S01]  /*4660*/  IMAD R13, R16, 0x8, R11 ;  /* 0x00000008100d7824 */ /* 0x000fe200078e020b */
[----:B------:R-:W-:-:S02]  /*4670*/  LEA.HI.X.SX32 R5, R7, R28, 0x1, P6 ;  /* 0x0000001c07057211 */ /* 0x000fc400030f0eff */
[----:B------:R-:W-:Y:S01]  /*4680*/  LEA R8, P6, R0, R18, 0x1 ;  /* 0x0000001200087211 */ /* 0x000fe200078c08ff */
[----:B------:R-:W-:Y:S01]  /*4690*/  IMAD R15, R16, 0x8, R13 ;  /* 0x00000008100f7824 */ /* 0x000fe200078e020d */
[-C--:B------:R-:W-:Y:S02]  /*46a0*/  LEA.HI.X.SX32 R7, R9, R28.reuse, 0x1, P5 ;  /* 0x0000001c09077211 */ /* 0x080fe400028f0eff */
[----:B------:R-:W-:Y:S01]  /*46b0*/  LEA.HI.X.SX32 R9, R0, R28, 0x1, P6 ;  /* 0x0000001c00097211 */ /* 0x000fe200030f0eff */
[C---:B------:R-:W-:Y:S01]  /*46c0*/  IMAD R0, R16.reuse, 0x8, R15 ;  /* 0x0000000810007824 */ /* 0x040fe200078e020f */
[-C--:B------:R-:W-:Y:S01]  /*46d0*/  LEA R12, P6, R13, R18.reuse, 0x1 ;  /* 0x000000120d0c7211 */ /* 0x080fe200078c08ff */
[----:B---3--:R3:W-:Y:S01]  /*46e0*/  STG.E.U16 desc[UR10][R4.64], R25 ;  /* 0x0000001904007986 */ /* 0x0087e2000c10150a */
[----:B------:R-:W-:Y:S01]  /*46f0*/  LEA R10, P5, R11, R18, 0x1 ;  /* 0x000000120b0a7211 */ /* 0x000fe200078a08ff */
[----:B------:R-:W-:Y:S01]  /*4700*/  IMAD R19, R16, 0x8, R0 ;  /* 0x0000000810137824 */ /* 0x000fe200078e0200 */
[----:B------:R-:W-:Y:S01]  /*4710*/  LEA.HI.X.SX32 R13, R13, R28, 0x1, P6 ;  /* 0x0000001c0d0d7211 */ /* 0x000fe200030f0eff */
[----:B--2---:R-:W-:Y:S01]  /*4720*/  UIMAD UR6, UR9, UR6, URZ ;  /* 0x00000006090672a4 */ /* 0x004fe2000f8e02ff */
[----:B------:R-:W-:-:S02]  /*4730*/  LEA R16, P6, R0, R18, 0x1 ;  /* 0x0000001200107211 */ /* 0x000fc400078c08ff */
[-C--:B------:R-:W-:Y:S01]  /*4740*/  LEA.HI.X.SX32 R11, R11, R28.reuse, 0x1, P5 ;  /* 0x0000001c0b0b7211 */ /* 0x080fe200028f0eff */
[----:B------:R-:W-:Y:S01]  /*4750*/  USHF.L.U32 UR5, UR6, 0x2, URZ ;  /* 0x0000000206057899 */ /* 0x000fe200080006ff */
[----:B------:R-:W-:Y:S01]  /*4760*/  LEA.HI.X.SX32 R17, R0, R28, 0x1, P6 ;  /* 0x0000001c00117211 */ /* 0x000fe200030f0eff */
[----:B------:R-:W-:Y:S01]  /*4770*/  UIMAD.WIDE UR6, UR6, 0x4, URZ ;  /* 0x00000004060678a5 */ /* 0x000fe2000f8e02ff */
[----:B------:R-:W-:Y:S02]  /*4780*/  PRMT R0, R25, 0x7632, R0 ;  /* 0x0000763219007816 */ /* 0x000fe40000000000 */
[----:B------:R-:W-:Y:S02]  /*4790*/  LEA R14, P5, R15, R18, 0x1 ;  /* 0x000000120f0e7211 */ /* 0x000fe400078a08ff */
[----:B---3--:R-:W-:Y:S01]  /*47a0*/  FSEL R4, R3, -INF , P4 ;  /* 0xff80000003047808 */ /* 0x008fe20002000000 */
[----:B------:R2:W-:Y:S01]  /*47b0*/  STG.E.U16 desc[UR10][R6.64], R0 ;  /* 0x0000000006007986 */ /* 0x0005e2000c10150a */
[----:B------:R-:W-:-:S02]  /*47c0*/  LEA.HI.X.SX32 R15, R15, R28, 0x1, P5 ;  /* 0x0000001c0f0f7211 */ /* 0x000fc400028f0eff */
[C---:B------:R-:W-:Y:S01]  /*47d0*/  LEA R18, P5, R19.reuse, R18, 0x1 ;  /* 0x0000001213127211 */ /* 0x040fe200078a08ff */
[----:B----4-:R3:W-:Y:S01]  /*47e0*/  STG.E.U16 desc[UR10][R8.64], R27 ;  /* 0x0000001b08007986 */ /* 0x0107e2000c10150a */
[----:B------:R-:W-:Y:S02]  /*47f0*/  FSEL R3, R20, -INF , P3 ;  /* 0xff80000014037808 */ /* 0x000fe40001800000 */
[----:B------:R-:W-:Y:S02]  /*4800*/  LEA.HI.X.SX32 R19, R19, R28, 0x1, P5 ;  /* 0x0000001c13137211 */ /* 0x000fe400028f0eff */
[----:B------:R-:W-:Y:S02]  /*4810*/  FSEL R5, R22, -INF , P1 ;  /* 0xff80000016057808 */ /* 0x000fe40000800000 */
[----:B------:R-:W-:Y:S02]  /*4820*/  LEA.HI R26, R23, R26, RZ, 0x1f ;  /* 0x0000001a171a7211 */ /* 0x000fe400078ff8ff */
[----:B--2---:R-:W-:-:S02]  /*4830*/  PRMT R7, R27, 0x7632, R7 ;  /* 0x000076321b077816 */ /* 0x004fc40000000007 */
[----:B0-----:R-:W-:Y:S01]  /*4840*/  PRMT R6, R31, 0x7632, R6 ;  /* 0x000076321f067816 */ /* 0x001fe20000000006 */
[----:B---3--:R-:W-:Y:S01]  /*4850*/  FFMA R8, R4, 0.69314718246459960938, R115 ;  /* 0x3f31721804087823 */ /* 0x008fe20000000073 */
[----:B------:R-:W-:Y:S01]  /*4860*/  FSEL R0, R21, -INF , P2 ;  /* 0xff80000015007808 */ /* 0x000fe20001000000 */
[----:B------:R0:W-:Y:S01]  /*4870*/  STG.E.U16 desc[UR10][R10.64], R7 ;  /* 0x000000070a007986 */ /* 0x0001e2000c10150a */
[----:B------:R-:W-:Y:S01]  /*4880*/  FFMA R9, R3, 0.69314718246459960938, R114 ;  /* 0x3f31721803097823 */ /* 0x000fe20000000072 */
[----:B------:R-:W-:Y:S01]  /*4890*/  LEA R4, R35, UR8, 0x2 ;  /* 0x0000000823047c11 */ /* 0x000fe2000f8e10ff */
[----:B------:R-:W-:Y:S01]  /*48a0*/  IMAD.SHL.U32 R3, R2, 0x4, RZ ;  /* 0x0000000402037824 */ /* 0x000fe200078e00ff */
[----:B------:R-:W-:Y:S01]  /*48b0*/  STG.E.U16 desc[UR10][R12.64], R29 ;  /* 0x0000001d0c007986 */ /* 0x000fe2000c10150a */
[----:B0-----:R-:W-:Y:S01]  /*48c0*/  PRMT R11, R29, 0x7632, R11 ;  /* 0x000076321d0b7816 */ /* 0x001fe2000000000b */
[----:B------:R-:W-:Y:S01]  /*48d0*/  FFMA R10, R0, 0.69314718246459960938, R113 ;  /* 0x3f317218000a7823 */ /* 0x000fe20000000071 */
[----:B------:R-:W-:Y:S01]  /*48e0*/  IMAD.HI R0, R2, 0x4, RZ ;  /* 0x0000000402007827 */ /* 0x000fe200078e02ff */
[----:B-1----:R-:W-:-:S02]  /*48f0*/  IADD3 R2, P1, P2, R3, UR5, R32 ;  /* 0x0000000503027c10 */ /* 0x002fc4000fa3e020 */
[----:B------:R0:W-:Y:S02]  /*4900*/  STG.E.U16 desc[UR10][R14.64], R11 ;  /* 0x0000000b0e007986 */ /* 0x0001e4000c10150a */
[----:B------:R-:W-:Y:S02]  /*4910*/  IADD3.X R3, PT, PT, R0, UR7, R33, P1, P2 ;  /* 0x0000000700037c10 */ /* 0x000fe40008fe4421 */
[----:B------:R1:W-:Y:S04]  /*4920*/  STG.E.U16 desc[UR10][R16.64], R31 ;  /* 0x0000001f10007986 */ /* 0x0003e8000c10150a */
[----:B------:R1:W-:Y:S01]  /*4930*/  STG.E.U16 desc[UR10][R18.64], R6 ;  /* 0x0000000612007986 */ /* 0x0003e2000c10150a */
[----:B0-----:R-:W-:Y:S01]  /*4940*/  FFMA R11, R5, 0.69314718246459960938, R112 ;  /* 0x3f317218050b7823 */ /* 0x001fe20000000070 */
[----:B------:R-:W-:Y:S06]  /*4950*/  BAR.SYNC.DEFER_BLOCKING 0x0 ;  /* 0x0000000000007b1d */ /* 0x000fec0000010000 */
[----:B------:R1:W-:Y:S02]  /*4960*/  STS.128 [R4], R8 ;  /* 0x0000000804007388 */ /* 0x0003e40000000c00 */
[----:B------:R-:W-:Y:S06]  /*4970*/  BAR.SYNC.DEFER_BLOCKING 0x0 ;  /* 0x0000000000007b1d */ /* 0x000fec0000010000 */
[----:B------:R-:W-:Y:S05]  /*4980*/  @P0 EXIT ;  /* 0x000000000000094d */ /* 0x000fea0003800000 */
[----:B------:R-:W0:Y:S04]  /*4990*/  LDS R5, [R26] ;  /* 0x000000001a057984 */ /* 0x000e280000000800 */
[----:B0-----:R-:W-:Y:S01]  /*49a0*/  STG.E desc[UR10][R2.64], R5 ;  /* 0x0000000502007986 */ /* 0x001fe2000c10190a */
[----:B------:R-:W-:Y:S05]  /*49b0*/  EXIT ;  /* 0x000000000000794d */ /* 0x000fea0003800000 */
.L_x_10:
[----:B------:R-:W-:-:S00]  /*49c0*/  BRA `(.L_x_10) ;  /* 0xfffffffc00fc7947 */ /* 0x000fc0000383ffff */
[----:B------:R-:W-:-:S00]  /*49d0*/  NOP ;  /* 0x0000000000007918 */ /* 0x000fc00000000000 */
        /* <DEDUP_REMOVED lines=10> */
.L_x_11:


//--------------------- .nv.global.init           --------------------------
	.section	.nv.global.init,"aw",@progbits
.nv.global.init:
	.type		_$_str,@object
	.size		_$_str,(.L_0 - _$_str)
_$_str:
        /*0000*/ 	.byte	0x5f, 0x5f, 0x43, 0x55, 0x44, 0x41, 0x5f, 0x46, 0x54, 0x5a, 0x00
.L_0:


//--------------------- .nv.shared.attn_fwd       --------------------------
	.section	.nv.shared.attn_fwd,"aw",@nobits
	.sectionflags	@""
	.align	16
	.zero		1024


//--------------------- .nv.shared.reserved.0     --------------------------
	.section	.nv.shared.reserved.0,"aw",@nobits
	.weak		__nv_reservedSMEM_offset_0_alias
	.size		__nv_reservedSMEM_offset_0_alias, 0, 64
	.other		__nv_reservedSMEM_offset_0_alias,@"STO_CUDA_RESERVED_SHARED STV_DEFAULT"
__nv_reservedSMEM_offset_0_alias:
	.zero		0
	.zero		64


//--------------------- .nv.constant0.attn_fwd    --------------------------
	.section	.nv.constant0.attn_fwd,"a",@progbits
	.sectionflags	@""
	.align	4
.nv.constant0.attn_fwd:
	.zero		1032


//--------------------- SYMBOLS --------------------------

	.type		.nv.reservedSmem.offset0,@object
	.size		.nv.reservedSmem.offset0,0x4
	.type		.nv.reservedSmem.cap,@object
	.size		.nv.reservedSmem.cap,0x4
